//
// Generated by NVIDIA NVVM Compiler
//
// Compiler Build ID: CL-36424714
// Cuda compilation tools, release 13.0, V13.0.88
// Based on NVVM 20.0.0
//

.version 9.0
.target sm_100
.address_size 64

	// .globl	_Z27convulution_1D_basic_kernelPfS_S_ii
.const .align 4 .b8 M[40];
.const .align 4 .b8 M_C[400];
// _ZZ33convulution_1D_basic_kernel_tiledPfS_iiE4N_ds has been demoted
// _ZZ27convolution_1D_basic_kernelPfS_iiE4N_ds has been demoted
// _ZZ33convulution_2D_const_tiled_sharedILi6ELi6EEvPfS0_iiiiE4N_ds has been demoted

.visible .entry _Z27convulution_1D_basic_kernelPfS_S_ii(
	.param .u64 .ptr .align 1 _Z27convulution_1D_basic_kernelPfS_S_ii_param_0,
	.param .u64 .ptr .align 1 _Z27convulution_1D_basic_kernelPfS_S_ii_param_1,
	.param .u64 .ptr .align 1 _Z27convulution_1D_basic_kernelPfS_S_ii_param_2,
	.param .u32 _Z27convulution_1D_basic_kernelPfS_S_ii_param_3,
	.param .u32 _Z27convulution_1D_basic_kernelPfS_S_ii_param_4
)
{
	.reg .pred 	%p<55>;
	.reg .b32 	%r<43>;
	.reg .b32 	%f<96>;
	.reg .b64 	%rd<47>;

	ld.param.u64 	%rd7, [_Z27convulution_1D_basic_kernelPfS_S_ii_param_0];
	ld.param.u64 	%rd8, [_Z27convulution_1D_basic_kernelPfS_S_ii_param_1];
	ld.param.u64 	%rd6, [_Z27convulution_1D_basic_kernelPfS_S_ii_param_2];
	ld.param.u32 	%r28, [_Z27convulution_1D_basic_kernelPfS_S_ii_param_3];
	ld.param.u32 	%r29, [_Z27convulution_1D_basic_kernelPfS_S_ii_param_4];
	cvta.to.global.u64 	%rd1, %rd8;
	cvta.to.global.u64 	%rd2, %rd7;
	mov.u32 	%r30, %ctaid.x;
	mov.u32 	%r31, %ntid.x;
	mov.u32 	%r32, %tid.x;
	mad.lo.s32 	%r1, %r30, %r31, %r32;
	shr.u32 	%r33, %r28, 31;
	add.s32 	%r34, %r28, %r33;
	shr.s32 	%r35, %r34, 1;
	sub.s32 	%r2, %r1, %r35;
	setp.lt.s32 	%p1, %r28, 1;
	mov.f32 	%f75, 0f00000000;
	@%p1 bra 	$L__BB0_41;
	and.b32  	%r3, %r28, 7;
	setp.lt.u32 	%p2, %r28, 8;
	mov.f32 	%f75, 0f00000000;
	mov.b32 	%r41, 0;
	@%p2 bra 	$L__BB0_20;
	and.b32  	%r41, %r28, 2147483640;
	mov.f32 	%f75, 0f00000000;
	mov.b32 	%r39, 0;
$L__BB0_3:
	.pragma "nounroll";
	add.s32 	%r6, %r2, %r39;
	setp.lt.s32 	%p3, %r6, 0;
	setp.ge.s32 	%p4, %r6, %r29;
	mul.wide.u32 	%rd9, %r39, 4;
	add.s64 	%rd3, %rd1, %rd9;
	or.pred  	%p5, %p3, %p4;
	@%p5 bra 	$L__BB0_5;
	mul.wide.u32 	%rd10, %r6, 4;
	add.s64 	%rd11, %rd2, %rd10;
	ld.global.f32 	%f42, [%rd11];
	ld.global.f32 	%f43, [%rd3];
	fma.rn.f32 	%f75, %f42, %f43, %f75;
$L__BB0_5:
	add.s32 	%r7, %r6, 1;
	setp.lt.s32 	%p6, %r7, 0;
	setp.ge.s32 	%p7, %r7, %r29;
	or.pred  	%p8, %p6, %p7;
	@%p8 bra 	$L__BB0_7;
	mul.wide.u32 	%rd12, %r7, 4;
	add.s64 	%rd13, %rd2, %rd12;
	ld.global.f32 	%f44, [%rd13];
	ld.global.f32 	%f45, [%rd3+4];
	fma.rn.f32 	%f75, %f44, %f45, %f75;
$L__BB0_7:
	add.s32 	%r8, %r6, 2;
	setp.lt.s32 	%p9, %r8, 0;
	setp.ge.s32 	%p10, %r8, %r29;
	or.pred  	%p11, %p9, %p10;
	@%p11 bra 	$L__BB0_9;
	mul.wide.u32 	%rd14, %r8, 4;
	add.s64 	%rd15, %rd2, %rd14;
	ld.global.f32 	%f46, [%rd15];
	ld.global.f32 	%f47, [%rd3+8];
	fma.rn.f32 	%f75, %f46, %f47, %f75;
$L__BB0_9:
	add.s32 	%r9, %r6, 3;
	setp.lt.s32 	%p12, %r9, 0;
	setp.ge.s32 	%p13, %r9, %r29;
	or.pred  	%p14, %p12, %p13;
	@%p14 bra 	$L__BB0_11;
	mul.wide.u32 	%rd16, %r9, 4;
	add.s64 	%rd17, %rd2, %rd16;
	ld.global.f32 	%f48, [%rd17];
	ld.global.f32 	%f49, [%rd3+12];
	fma.rn.f32 	%f75, %f48, %f49, %f75;
$L__BB0_11:
	add.s32 	%r10, %r6, 4;
	setp.lt.s32 	%p15, %r10, 0;
	setp.ge.s32 	%p16, %r10, %r29;
	or.pred  	%p17, %p15, %p16;
	@%p17 bra 	$L__BB0_13;
	mul.wide.u32 	%rd18, %r10, 4;
	add.s64 	%rd19, %rd2, %rd18;
	ld.global.f32 	%f50, [%rd19];
	ld.global.f32 	%f51, [%rd3+16];
	fma.rn.f32 	%f75, %f50, %f51, %f75;
$L__BB0_13:
	add.s32 	%r11, %r6, 5;
	setp.lt.s32 	%p18, %r11, 0;
	setp.ge.s32 	%p19, %r11, %r29;
	or.pred  	%p20, %p18, %p19;
	@%p20 bra 	$L__BB0_15;
	mul.wide.u32 	%rd20, %r11, 4;
	add.s64 	%rd21, %rd2, %rd20;
	ld.global.f32 	%f52, [%rd21];
	ld.global.f32 	%f53, [%rd3+20];
	fma.rn.f32 	%f75, %f52, %f53, %f75;
$L__BB0_15:
	add.s32 	%r12, %r6, 6;
	setp.lt.s32 	%p21, %r12, 0;
	setp.ge.s32 	%p22, %r12, %r29;
	or.pred  	%p23, %p21, %p22;
	@%p23 bra 	$L__BB0_17;
	mul.wide.u32 	%rd22, %r12, 4;
	add.s64 	%rd23, %rd2, %rd22;
	ld.global.f32 	%f54, [%rd23];
	ld.global.f32 	%f55, [%rd3+24];
	fma.rn.f32 	%f75, %f54, %f55, %f75;
$L__BB0_17:
	add.s32 	%r13, %r6, 7;
	setp.lt.s32 	%p24, %r13, 0;
	setp.ge.s32 	%p25, %r13, %r29;
	or.pred  	%p26, %p24, %p25;
	@%p26 bra 	$L__BB0_19;
	mul.wide.u32 	%rd24, %r13, 4;
	add.s64 	%rd25, %rd2, %rd24;
	ld.global.f32 	%f56, [%rd25];
	ld.global.f32 	%f57, [%rd3+28];
	fma.rn.f32 	%f75, %f56, %f57, %f75;
$L__BB0_19:
	add.s32 	%r39, %r39, 8;
	setp.ne.s32 	%p27, %r39, %r41;
	@%p27 bra 	$L__BB0_3;
$L__BB0_20:
	setp.eq.s32 	%p28, %r3, 0;
	@%p28 bra 	$L__BB0_41;
	and.b32  	%r16, %r28, 3;
	setp.lt.u32 	%p29, %r3, 4;
	@%p29 bra 	$L__BB0_31;
	add.s32 	%r17, %r2, %r41;
	setp.lt.s32 	%p30, %r17, 0;
	setp.ge.s32 	%p31, %r17, %r29;
	mul.wide.u32 	%rd26, %r41, 4;
	add.s64 	%rd4, %rd1, %rd26;
	or.pred  	%p32, %p30, %p31;
	@%p32 bra 	$L__BB0_24;
	mul.wide.u32 	%rd27, %r17, 4;
	add.s64 	%rd28, %rd2, %rd27;
	ld.global.f32 	%f59, [%rd28];
	ld.global.f32 	%f60, [%rd4];
	fma.rn.f32 	%f75, %f59, %f60, %f75;
$L__BB0_24:
	add.s32 	%r18, %r17, 1;
	setp.lt.s32 	%p33, %r18, 0;
	setp.ge.s32 	%p34, %r18, %r29;
	or.pred  	%p35, %p33, %p34;
	@%p35 bra 	$L__BB0_26;
	mul.wide.u32 	%rd29, %r18, 4;
	add.s64 	%rd30, %rd2, %rd29;
	ld.global.f32 	%f61, [%rd30];
	ld.global.f32 	%f62, [%rd4+4];
	fma.rn.f32 	%f75, %f61, %f62, %f75;
$L__BB0_26:
	add.s32 	%r19, %r17, 2;
	setp.lt.s32 	%p36, %r19, 0;
	setp.ge.s32 	%p37, %r19, %r29;
	or.pred  	%p38, %p36, %p37;
	@%p38 bra 	$L__BB0_28;
	mul.wide.u32 	%rd31, %r19, 4;
	add.s64 	%rd32, %rd2, %rd31;
	ld.global.f32 	%f63, [%rd32];
	ld.global.f32 	%f64, [%rd4+8];
	fma.rn.f32 	%f75, %f63, %f64, %f75;
$L__BB0_28:
	add.s32 	%r20, %r17, 3;
	setp.lt.s32 	%p39, %r20, 0;
	setp.ge.s32 	%p40, %r20, %r29;
	or.pred  	%p41, %p39, %p40;
	@%p41 bra 	$L__BB0_30;
	mul.wide.u32 	%rd33, %r20, 4;
	add.s64 	%rd34, %rd2, %rd33;
	ld.global.f32 	%f65, [%rd34];
	ld.global.f32 	%f66, [%rd4+12];
	fma.rn.f32 	%f75, %f65, %f66, %f75;
$L__BB0_30:
	add.s32 	%r41, %r41, 4;
$L__BB0_31:
	setp.eq.s32 	%p42, %r16, 0;
	@%p42 bra 	$L__BB0_41;
	setp.eq.s32 	%p43, %r16, 1;
	@%p43 bra 	$L__BB0_38;
	add.s32 	%r23, %r2, %r41;
	setp.lt.s32 	%p44, %r23, 0;
	setp.ge.s32 	%p45, %r23, %r29;
	mul.wide.u32 	%rd35, %r41, 4;
	add.s64 	%rd5, %rd1, %rd35;
	or.pred  	%p46, %p44, %p45;
	@%p46 bra 	$L__BB0_35;
	mul.wide.u32 	%rd36, %r23, 4;
	add.s64 	%rd37, %rd2, %rd36;
	ld.global.f32 	%f68, [%rd37];
	ld.global.f32 	%f69, [%rd5];
	fma.rn.f32 	%f75, %f68, %f69, %f75;
$L__BB0_35:
	add.s32 	%r24, %r23, 1;
	setp.lt.s32 	%p47, %r24, 0;
	setp.ge.s32 	%p48, %r24, %r29;
	or.pred  	%p49, %p47, %p48;
	@%p49 bra 	$L__BB0_37;
	mul.wide.u32 	%rd38, %r24, 4;
	add.s64 	%rd39, %rd2, %rd38;
	ld.global.f32 	%f70, [%rd39];
	ld.global.f32 	%f71, [%rd5+4];
	fma.rn.f32 	%f75, %f70, %f71, %f75;
$L__BB0_37:
	add.s32 	%r41, %r41, 2;
$L__BB0_38:
	and.b32  	%r38, %r28, 1;
	setp.eq.b32 	%p50, %r38, 1;
	not.pred 	%p51, %p50;
	@%p51 bra 	$L__BB0_41;
	add.s32 	%r27, %r2, %r41;
	setp.lt.s32 	%p52, %r27, 0;
	setp.ge.s32 	%p53, %r27, %r29;
	or.pred  	%p54, %p52, %p53;
	@%p54 bra 	$L__BB0_41;
	mul.wide.u32 	%rd40, %r27, 4;
	add.s64 	%rd41, %rd2, %rd40;
	ld.global.f32 	%f72, [%rd41];
	mul.wide.u32 	%rd42, %r41, 4;
	add.s64 	%rd43, %rd1, %rd42;
	ld.global.f32 	%f73, [%rd43];
	fma.rn.f32 	%f75, %f72, %f73, %f75;
$L__BB0_41:
	cvta.to.global.u64 	%rd44, %rd6;
	mul.wide.s32 	%rd45, %r1, 4;
	add.s64 	%rd46, %rd44, %rd45;
	st.global.f32 	[%rd46], %f75;
	ret;

}
	// .globl	_Z27convulution_1D_basic_kernelPfS_ii
.visible .entry _Z27convulution_1D_basic_kernelPfS_ii(
	.param .u64 .ptr .align 1 _Z27convulution_1D_basic_kernelPfS_ii_param_0,
	.param .u64 .ptr .align 1 _Z27convulution_1D_basic_kernelPfS_ii_param_1,
	.param .u32 _Z27convulution_1D_basic_kernelPfS_ii_param_2,
	.param .u32 _Z27convulution_1D_basic_kernelPfS_ii_param_3
)
{
	.reg .pred 	%p<55>;
	.reg .b32 	%r<43>;
	.reg .b32 	%f<96>;
	.reg .b64 	%rd<49>;

	ld.param.u64 	%rd6, [_Z27convulution_1D_basic_kernelPfS_ii_param_0];
	ld.param.u64 	%rd5, [_Z27convulution_1D_basic_kernelPfS_ii_param_1];
	ld.param.u32 	%r28, [_Z27convulution_1D_basic_kernelPfS_ii_param_2];
	ld.param.u32 	%r29, [_Z27convulution_1D_basic_kernelPfS_ii_param_3];
	cvta.to.global.u64 	%rd1, %rd6;
	mov.u32 	%r30, %ctaid.x;
	mov.u32 	%r31, %ntid.x;
	mov.u32 	%r32, %tid.x;
	mad.lo.s32 	%r1, %r30, %r31, %r32;
	shr.u32 	%r33, %r28, 31;
	add.s32 	%r34, %r28, %r33;
	shr.s32 	%r35, %r34, 1;
	sub.s32 	%r2, %r1, %r35;
	setp.lt.s32 	%p1, %r28, 1;
	mov.f32 	%f75, 0f00000000;
	@%p1 bra 	$L__BB1_41;
	and.b32  	%r3, %r28, 7;
	setp.lt.u32 	%p2, %r28, 8;
	mov.f32 	%f75, 0f00000000;
	mov.b32 	%r41, 0;
	@%p2 bra 	$L__BB1_20;
	and.b32  	%r41, %r28, 2147483640;
	mov.f32 	%f75, 0f00000000;
	mov.b32 	%r39, 0;
	mov.u64 	%rd8, M;
$L__BB1_3:
	.pragma "nounroll";
	add.s32 	%r6, %r2, %r39;
	setp.lt.s32 	%p3, %r6, 0;
	setp.ge.s32 	%p4, %r6, %r29;
	mul.wide.u32 	%rd7, %r39, 4;
	add.s64 	%rd2, %rd8, %rd7;
	or.pred  	%p5, %p3, %p4;
	@%p5 bra 	$L__BB1_5;
	mul.wide.u32 	%rd9, %r6, 4;
	add.s64 	%rd10, %rd1, %rd9;
	ld.global.f32 	%f42, [%rd10];
	ld.const.f32 	%f43, [%rd2];
	fma.rn.f32 	%f75, %f42, %f43, %f75;
$L__BB1_5:
	add.s32 	%r7, %r6, 1;
	setp.lt.s32 	%p6, %r7, 0;
	setp.ge.s32 	%p7, %r7, %r29;
	or.pred  	%p8, %p6, %p7;
	@%p8 bra 	$L__BB1_7;
	mul.wide.u32 	%rd11, %r7, 4;
	add.s64 	%rd12, %rd1, %rd11;
	ld.global.f32 	%f44, [%rd12];
	ld.const.f32 	%f45, [%rd2+4];
	fma.rn.f32 	%f75, %f44, %f45, %f75;
$L__BB1_7:
	add.s32 	%r8, %r6, 2;
	setp.lt.s32 	%p9, %r8, 0;
	setp.ge.s32 	%p10, %r8, %r29;
	or.pred  	%p11, %p9, %p10;
	@%p11 bra 	$L__BB1_9;
	mul.wide.u32 	%rd13, %r8, 4;
	add.s64 	%rd14, %rd1, %rd13;
	ld.global.f32 	%f46, [%rd14];
	ld.const.f32 	%f47, [%rd2+8];
	fma.rn.f32 	%f75, %f46, %f47, %f75;
$L__BB1_9:
	add.s32 	%r9, %r6, 3;
	setp.lt.s32 	%p12, %r9, 0;
	setp.ge.s32 	%p13, %r9, %r29;
	or.pred  	%p14, %p12, %p13;
	@%p14 bra 	$L__BB1_11;
	mul.wide.u32 	%rd15, %r9, 4;
	add.s64 	%rd16, %rd1, %rd15;
	ld.global.f32 	%f48, [%rd16];
	ld.const.f32 	%f49, [%rd2+12];
	fma.rn.f32 	%f75, %f48, %f49, %f75;
$L__BB1_11:
	add.s32 	%r10, %r6, 4;
	setp.lt.s32 	%p15, %r10, 0;
	setp.ge.s32 	%p16, %r10, %r29;
	or.pred  	%p17, %p15, %p16;
	@%p17 bra 	$L__BB1_13;
	mul.wide.u32 	%rd17, %r10, 4;
	add.s64 	%rd18, %rd1, %rd17;
	ld.global.f32 	%f50, [%rd18];
	ld.const.f32 	%f51, [%rd2+16];
	fma.rn.f32 	%f75, %f50, %f51, %f75;
$L__BB1_13:
	add.s32 	%r11, %r6, 5;
	setp.lt.s32 	%p18, %r11, 0;
	setp.ge.s32 	%p19, %r11, %r29;
	or.pred  	%p20, %p18, %p19;
	@%p20 bra 	$L__BB1_15;
	mul.wide.u32 	%rd19, %r11, 4;
	add.s64 	%rd20, %rd1, %rd19;
	ld.global.f32 	%f52, [%rd20];
	ld.const.f32 	%f53, [%rd2+20];
	fma.rn.f32 	%f75, %f52, %f53, %f75;
$L__BB1_15:
	add.s32 	%r12, %r6, 6;
	setp.lt.s32 	%p21, %r12, 0;
	setp.ge.s32 	%p22, %r12, %r29;
	or.pred  	%p23, %p21, %p22;
	@%p23 bra 	$L__BB1_17;
	mul.wide.u32 	%rd21, %r12, 4;
	add.s64 	%rd22, %rd1, %rd21;
	ld.global.f32 	%f54, [%rd22];
	ld.const.f32 	%f55, [%rd2+24];
	fma.rn.f32 	%f75, %f54, %f55, %f75;
$L__BB1_17:
	add.s32 	%r13, %r6, 7;
	setp.lt.s32 	%p24, %r13, 0;
	setp.ge.s32 	%p25, %r13, %r29;
	or.pred  	%p26, %p24, %p25;
	@%p26 bra 	$L__BB1_19;
	mul.wide.u32 	%rd23, %r13, 4;
	add.s64 	%rd24, %rd1, %rd23;
	ld.global.f32 	%f56, [%rd24];
	ld.const.f32 	%f57, [%rd2+28];
	fma.rn.f32 	%f75, %f56, %f57, %f75;
$L__BB1_19:
	add.s32 	%r39, %r39, 8;
	setp.ne.s32 	%p27, %r39, %r41;
	@%p27 bra 	$L__BB1_3;
$L__BB1_20:
	setp.eq.s32 	%p28, %r3, 0;
	@%p28 bra 	$L__BB1_41;
	and.b32  	%r16, %r28, 3;
	setp.lt.u32 	%p29, %r3, 4;
	@%p29 bra 	$L__BB1_31;
	add.s32 	%r17, %r2, %r41;
	setp.lt.s32 	%p30, %r17, 0;
	setp.ge.s32 	%p31, %r17, %r29;
	mul.wide.u32 	%rd25, %r41, 4;
	mov.u64 	%rd26, M;
	add.s64 	%rd3, %rd26, %rd25;
	or.pred  	%p32, %p30, %p31;
	@%p32 bra 	$L__BB1_24;
	mul.wide.u32 	%rd27, %r17, 4;
	add.s64 	%rd28, %rd1, %rd27;
	ld.global.f32 	%f59, [%rd28];
	ld.const.f32 	%f60, [%rd3];
	fma.rn.f32 	%f75, %f59, %f60, %f75;
$L__BB1_24:
	add.s32 	%r18, %r17, 1;
	setp.lt.s32 	%p33, %r18, 0;
	setp.ge.s32 	%p34, %r18, %r29;
	or.pred  	%p35, %p33, %p34;
	@%p35 bra 	$L__BB1_26;
	mul.wide.u32 	%rd29, %r18, 4;
	add.s64 	%rd30, %rd1, %rd29;
	ld.global.f32 	%f61, [%rd30];
	ld.const.f32 	%f62, [%rd3+4];
	fma.rn.f32 	%f75, %f61, %f62, %f75;
$L__BB1_26:
	add.s32 	%r19, %r17, 2;
	setp.lt.s32 	%p36, %r19, 0;
	setp.ge.s32 	%p37, %r19, %r29;
	or.pred  	%p38, %p36, %p37;
	@%p38 bra 	$L__BB1_28;
	mul.wide.u32 	%rd31, %r19, 4;
	add.s64 	%rd32, %rd1, %rd31;
	ld.global.f32 	%f63, [%rd32];
	ld.const.f32 	%f64, [%rd3+8];
	fma.rn.f32 	%f75, %f63, %f64, %f75;
$L__BB1_28:
	add.s32 	%r20, %r17, 3;
	setp.lt.s32 	%p39, %r20, 0;
	setp.ge.s32 	%p40, %r20, %r29;
	or.pred  	%p41, %p39, %p40;
	@%p41 bra 	$L__BB1_30;
	mul.wide.u32 	%rd33, %r20, 4;
	add.s64 	%rd34, %rd1, %rd33;
	ld.global.f32 	%f65, [%rd34];
	ld.const.f32 	%f66, [%rd3+12];
	fma.rn.f32 	%f75, %f65, %f66, %f75;
$L__BB1_30:
	add.s32 	%r41, %r41, 4;
$L__BB1_31:
	setp.eq.s32 	%p42, %r16, 0;
	@%p42 bra 	$L__BB1_41;
	setp.eq.s32 	%p43, %r16, 1;
	@%p43 bra 	$L__BB1_38;
	add.s32 	%r23, %r2, %r41;
	setp.lt.s32 	%p44, %r23, 0;
	setp.ge.s32 	%p45, %r23, %r29;
	mul.wide.u32 	%rd35, %r41, 4;
	mov.u64 	%rd36, M;
	add.s64 	%rd4, %rd36, %rd35;
	or.pred  	%p46, %p44, %p45;
	@%p46 bra 	$L__BB1_35;
	mul.wide.u32 	%rd37, %r23, 4;
	add.s64 	%rd38, %rd1, %rd37;
	ld.global.f32 	%f68, [%rd38];
	ld.const.f32 	%f69, [%rd4];
	fma.rn.f32 	%f75, %f68, %f69, %f75;
$L__BB1_35:
	add.s32 	%r24, %r23, 1;
	setp.lt.s32 	%p47, %r24, 0;
	setp.ge.s32 	%p48, %r24, %r29;
	or.pred  	%p49, %p47, %p48;
	@%p49 bra 	$L__BB1_37;
	mul.wide.u32 	%rd39, %r24, 4;
	add.s64 	%rd40, %rd1, %rd39;
	ld.global.f32 	%f70, [%rd40];
	ld.const.f32 	%f71, [%rd4+4];
	fma.rn.f32 	%f75, %f70, %f71, %f75;
$L__BB1_37:
	add.s32 	%r41, %r41, 2;
$L__BB1_38:
	and.b32  	%r38, %r28, 1;
	setp.eq.b32 	%p50, %r38, 1;
	not.pred 	%p51, %p50;
	@%p51 bra 	$L__BB1_41;
	add.s32 	%r27, %r2, %r41;
	setp.lt.s32 	%p52, %r27, 0;
	setp.ge.s32 	%p53, %r27, %r29;
	or.pred  	%p54, %p52, %p53;
	@%p54 bra 	$L__BB1_41;
	mul.wide.u32 	%rd41, %r27, 4;
	add.s64 	%rd42, %rd1, %rd41;
	ld.global.f32 	%f72, [%rd42];
	mul.wide.u32 	%rd43, %r41, 4;
	mov.u64 	%rd44, M;
	add.s64 	%rd45, %rd44, %rd43;
	ld.const.f32 	%f73, [%rd45];
	fma.rn.f32 	%f75, %f72, %f73, %f75;
$L__BB1_41:
	cvta.to.global.u64 	%rd46, %rd5;
	mul.wide.s32 	%rd47, %r1, 4;
	add.s64 	%rd48, %rd46, %rd47;
	st.global.f32 	[%rd48], %f75;
	ret;

}
	// .globl	_Z33convulution_1D_basic_kernel_tiledPfS_ii
.visible .entry _Z33convulution_1D_basic_kernel_tiledPfS_ii(
	.param .u64 .ptr .align 1 _Z33convulution_1D_basic_kernel_tiledPfS_ii_param_0,
	.param .u64 .ptr .align 1 _Z33convulution_1D_basic_kernel_tiledPfS_ii_param_1,
	.param .u32 _Z33convulution_1D_basic_kernel_tiledPfS_ii_param_2,
	.param .u32 _Z33convulution_1D_basic_kernel_tiledPfS_ii_param_3
)
{
	.reg .pred 	%p<14>;
	.reg .b32 	%r<62>;
	.reg .b32 	%f<77>;
	.reg .b64 	%rd<27>;
	// demoted variable
	.shared .align 4 .b8 _ZZ33convulution_1D_basic_kernel_tiledPfS_iiE4N_ds[164];
	ld.param.u64 	%rd5, [_Z33convulution_1D_basic_kernel_tiledPfS_ii_param_0];
	ld.param.u64 	%rd4, [_Z33convulution_1D_basic_kernel_tiledPfS_ii_param_1];
	ld.param.u32 	%r22, [_Z33convulution_1D_basic_kernel_tiledPfS_ii_param_2];
	ld.param.u32 	%r23, [_Z33convulution_1D_basic_kernel_tiledPfS_ii_param_3];
	cvta.to.global.u64 	%rd1, %rd5;
	mov.u32 	%r24, %ctaid.x;
	mov.u32 	%r1, %ntid.x;
	mul.lo.s32 	%r25, %r24, %r1;
	mov.u32 	%r2, %tid.x;
	add.s32 	%r3, %r25, %r2;
	shr.u32 	%r26, %r22, 31;
	add.s32 	%r27, %r22, %r26;
	shr.s32 	%r4, %r27, 1;
	sub.s32 	%r28, %r25, %r1;
	add.s32 	%r5, %r28, %r2;
	sub.s32 	%r29, %r1, %r4;
	setp.lt.u32 	%p1, %r2, %r29;
	@%p1 bra 	$L__BB2_4;
	setp.lt.s32 	%p2, %r5, 0;
	mov.f32 	%f67, 0f00000000;
	@%p2 bra 	$L__BB2_3;
	mul.wide.u32 	%rd6, %r5, 4;
	add.s64 	%rd7, %rd1, %rd6;
	ld.global.f32 	%f67, [%rd7];
$L__BB2_3:
	sub.s32 	%r30, %r2, %r1;
	add.s32 	%r31, %r30, %r4;
	shl.b32 	%r32, %r31, 2;
	mov.u32 	%r33, _ZZ33convulution_1D_basic_kernel_tiledPfS_iiE4N_ds;
	add.s32 	%r34, %r33, %r32;
	st.shared.f32 	[%r34], %f67;
$L__BB2_4:
	mul.wide.u32 	%rd8, %r3, 4;
	add.s64 	%rd9, %rd1, %rd8;
	ld.global.f32 	%f18, [%rd9];
	add.s32 	%r35, %r4, %r2;
	shl.b32 	%r36, %r35, 2;
	mov.u32 	%r37, _ZZ33convulution_1D_basic_kernel_tiledPfS_iiE4N_ds;
	add.s32 	%r6, %r37, %r36;
	st.shared.f32 	[%r6], %f18;
	add.s32 	%r7, %r3, %r1;
	setp.ge.u32 	%p3, %r2, %r4;
	@%p3 bra 	$L__BB2_8;
	setp.ge.s32 	%p4, %r7, %r23;
	mov.f32 	%f68, 0f00000000;
	@%p4 bra 	$L__BB2_7;
	mul.wide.s32 	%rd10, %r7, 4;
	add.s64 	%rd11, %rd1, %rd10;
	ld.global.f32 	%f68, [%rd11];
$L__BB2_7:
	shl.b32 	%r38, %r1, 2;
	add.s32 	%r39, %r6, %r38;
	st.shared.f32 	[%r39], %f68;
$L__BB2_8:
	bar.sync 	0;
	setp.lt.s32 	%p5, %r22, 1;
	mov.f32 	%f76, 0f00000000;
	@%p5 bra 	$L__BB2_20;
	and.b32  	%r8, %r22, 7;
	setp.lt.u32 	%p6, %r22, 8;
	mov.f32 	%f76, 0f00000000;
	mov.b32 	%r60, 0;
	@%p6 bra 	$L__BB2_12;
	and.b32  	%r60, %r22, 2147483640;
	neg.s32 	%r58, %r60;
	shl.b32 	%r41, %r2, 2;
	add.s32 	%r43, %r41, %r37;
	add.s32 	%r57, %r43, 16;
	mov.u64 	%rd13, M;
	add.s64 	%rd26, %rd13, 16;
	mov.f32 	%f76, 0f00000000;
$L__BB2_11:
	.pragma "nounroll";
	ld.shared.f32 	%f24, [%r57+-16];
	ld.const.f32 	%f25, [%rd26+-16];
	fma.rn.f32 	%f26, %f24, %f25, %f76;
	ld.shared.f32 	%f27, [%r57+-12];
	ld.const.f32 	%f28, [%rd26+-12];
	fma.rn.f32 	%f29, %f27, %f28, %f26;
	ld.shared.f32 	%f30, [%r57+-8];
	ld.const.f32 	%f31, [%rd26+-8];
	fma.rn.f32 	%f32, %f30, %f31, %f29;
	ld.shared.f32 	%f33, [%r57+-4];
	ld.const.f32 	%f34, [%rd26+-4];
	fma.rn.f32 	%f35, %f33, %f34, %f32;
	ld.shared.f32 	%f36, [%r57];
	ld.const.f32 	%f37, [%rd26];
	fma.rn.f32 	%f38, %f36, %f37, %f35;
	ld.shared.f32 	%f39, [%r57+4];
	ld.const.f32 	%f40, [%rd26+4];
	fma.rn.f32 	%f41, %f39, %f40, %f38;
	ld.shared.f32 	%f42, [%r57+8];
	ld.const.f32 	%f43, [%rd26+8];
	fma.rn.f32 	%f44, %f42, %f43, %f41;
	ld.shared.f32 	%f45, [%r57+12];
	ld.const.f32 	%f46, [%rd26+12];
	fma.rn.f32 	%f76, %f45, %f46, %f44;
	add.s32 	%r58, %r58, 8;
	add.s32 	%r57, %r57, 32;
	add.s64 	%rd26, %rd26, 32;
	setp.ne.s32 	%p7, %r58, 0;
	@%p7 bra 	$L__BB2_11;
$L__BB2_12:
	setp.eq.s32 	%p8, %r8, 0;
	@%p8 bra 	$L__BB2_20;
	and.b32  	%r17, %r22, 3;
	setp.lt.u32 	%p9, %r8, 4;
	@%p9 bra 	$L__BB2_15;
	add.s32 	%r44, %r60, %r2;
	shl.b32 	%r45, %r44, 2;
	add.s32 	%r47, %r37, %r45;
	ld.shared.f32 	%f48, [%r47];
	mul.wide.u32 	%rd14, %r60, 4;
	mov.u64 	%rd15, M;
	add.s64 	%rd16, %rd15, %rd14;
	ld.const.f32 	%f49, [%rd16];
	fma.rn.f32 	%f50, %f48, %f49, %f76;
	ld.shared.f32 	%f51, [%r47+4];
	ld.const.f32 	%f52, [%rd16+4];
	fma.rn.f32 	%f53, %f51, %f52, %f50;
	ld.shared.f32 	%f54, [%r47+8];
	ld.const.f32 	%f55, [%rd16+8];
	fma.rn.f32 	%f56, %f54, %f55, %f53;
	ld.shared.f32 	%f57, [%r47+12];
	ld.const.f32 	%f58, [%rd16+12];
	fma.rn.f32 	%f76, %f57, %f58, %f56;
	add.s32 	%r60, %r60, 4;
$L__BB2_15:
	setp.eq.s32 	%p10, %r17, 0;
	@%p10 bra 	$L__BB2_20;
	setp.eq.s32 	%p11, %r17, 1;
	@%p11 bra 	$L__BB2_18;
	add.s32 	%r48, %r60, %r2;
	shl.b32 	%r49, %r48, 2;
	add.s32 	%r51, %r37, %r49;
	ld.shared.f32 	%f60, [%r51];
	mul.wide.u32 	%rd17, %r60, 4;
	mov.u64 	%rd18, M;
	add.s64 	%rd19, %rd18, %rd17;
	ld.const.f32 	%f61, [%rd19];
	fma.rn.f32 	%f62, %f60, %f61, %f76;
	ld.shared.f32 	%f63, [%r51+4];
	ld.const.f32 	%f64, [%rd19+4];
	fma.rn.f32 	%f76, %f63, %f64, %f62;
	add.s32 	%r60, %r60, 2;
$L__BB2_18:
	and.b32  	%r52, %r22, 1;
	setp.eq.b32 	%p12, %r52, 1;
	not.pred 	%p13, %p12;
	@%p13 bra 	$L__BB2_20;
	add.s32 	%r53, %r60, %r2;
	shl.b32 	%r54, %r53, 2;
	add.s32 	%r56, %r37, %r54;
	ld.shared.f32 	%f65, [%r56];
	mul.wide.u32 	%rd20, %r60, 4;
	mov.u64 	%rd21, M;
	add.s64 	%rd22, %rd21, %rd20;
	ld.const.f32 	%f66, [%rd22];
	fma.rn.f32 	%f76, %f65, %f66, %f76;
$L__BB2_20:
	cvta.to.global.u64 	%rd23, %rd4;
	mul.wide.s32 	%rd24, %r3, 4;
	add.s64 	%rd25, %rd23, %rd24;
	st.global.f32 	[%rd25], %f76;
	ret;

}
	// .globl	_Z27convolution_1D_basic_kernelPfS_ii
.visible .entry _Z27convolution_1D_basic_kernelPfS_ii(
	.param .u64 .ptr .align 1 _Z27convolution_1D_basic_kernelPfS_ii_param_0,
	.param .u64 .ptr .align 1 _Z27convolution_1D_basic_kernelPfS_ii_param_1,
	.param .u32 _Z27convolution_1D_basic_kernelPfS_ii_param_2,
	.param .u32 _Z27convolution_1D_basic_kernelPfS_ii_param_3
)
{
	.reg .pred 	%p<36>;
	.reg .b32 	%r<51>;
	.reg .b32 	%f<56>;
	.reg .b64 	%rd<22>;
	// demoted variable
	.shared .align 4 .b8 _ZZ27convolution_1D_basic_kernelPfS_iiE4N_ds[128];
	ld.param.u64 	%rd8, [_Z27convolution_1D_basic_kernelPfS_ii_param_0];
	ld.param.u64 	%rd7, [_Z27convolution_1D_basic_kernelPfS_ii_param_1];
	ld.param.u32 	%r27, [_Z27convolution_1D_basic_kernelPfS_ii_param_2];
	ld.param.u32 	%r28, [_Z27convolution_1D_basic_kernelPfS_ii_param_3];
	cvta.to.global.u64 	%rd1, %rd8;
	mov.u32 	%r29, %ctaid.x;
	mov.u32 	%r30, %ntid.x;
	mul.lo.s32 	%r1, %r29, %r30;
	mov.u32 	%r2, %tid.x;
	add.s32 	%r3, %r1, %r2;
	mul.wide.s32 	%rd9, %r3, 4;
	add.s64 	%rd10, %rd1, %rd9;
	ld.global.f32 	%f22, [%rd10];
	shl.b32 	%r31, %r2, 2;
	mov.u32 	%r32, _ZZ27convolution_1D_basic_kernelPfS_iiE4N_ds;
	add.s32 	%r33, %r32, %r31;
	st.shared.f32 	[%r33], %f22;
	bar.sync 	0;
	add.s32 	%r4, %r1, %r30;
	shr.u32 	%r34, %r27, 31;
	add.s32 	%r35, %r27, %r34;
	shr.s32 	%r36, %r35, 1;
	neg.s32 	%r5, %r36;
	setp.lt.s32 	%p1, %r27, 1;
	mov.f32 	%f50, 0f00000000;
	@%p1 bra 	$L__BB3_27;
	and.b32  	%r6, %r27, 3;
	setp.lt.u32 	%p2, %r27, 4;
	mov.f32 	%f50, 0f00000000;
	mov.b32 	%r47, 0;
	@%p2 bra 	$L__BB3_20;
	and.b32  	%r47, %r27, 2147483644;
	add.s32 	%r8, %r5, %r3;
	add.s32 	%r9, %r5, %r2;
	mov.f32 	%f50, 0f00000000;
	mov.b32 	%r46, 0;
	mov.u64 	%rd12, M;
$L__BB3_3:
	add.s32 	%r11, %r8, %r46;
	setp.lt.s32 	%p3, %r11, 0;
	setp.ge.s32 	%p4, %r11, %r28;
	add.s32 	%r39, %r9, %r46;
	shl.b32 	%r40, %r39, 2;
	add.s32 	%r12, %r32, %r40;
	mul.wide.u32 	%rd11, %r46, 4;
	add.s64 	%rd2, %rd12, %rd11;
	mul.wide.s32 	%rd13, %r11, 4;
	add.s64 	%rd3, %rd1, %rd13;
	or.pred  	%p5, %p3, %p4;
	@%p5 bra 	$L__BB3_6;
	setp.lt.s32 	%p6, %r11, %r1;
	setp.ge.s32 	%p7, %r11, %r4;
	or.pred  	%p8, %p6, %p7;
	@%p8 bra 	$L__BB3_7;
	ld.shared.f32 	%f28, [%r12];
	ld.const.f32 	%f29, [%rd2];
	fma.rn.f32 	%f50, %f28, %f29, %f50;
	bra.uni 	$L__BB3_7;
$L__BB3_6:
	ld.global.f32 	%f26, [%rd3];
	ld.const.f32 	%f27, [%rd2];
	fma.rn.f32 	%f50, %f26, %f27, %f50;
$L__BB3_7:
	add.s32 	%r13, %r11, 1;
	setp.gt.s32 	%p9, %r13, -1;
	setp.lt.s32 	%p10, %r13, %r28;
	and.pred  	%p11, %p9, %p10;
	@%p11 bra 	$L__BB3_9;
	ld.global.f32 	%f30, [%rd3+4];
	ld.const.f32 	%f31, [%rd2+4];
	fma.rn.f32 	%f50, %f30, %f31, %f50;
	bra.uni 	$L__BB3_11;
$L__BB3_9:
	setp.lt.s32 	%p12, %r13, %r1;
	setp.ge.s32 	%p13, %r13, %r4;
	or.pred  	%p14, %p12, %p13;
	@%p14 bra 	$L__BB3_11;
	ld.shared.f32 	%f32, [%r12+4];
	ld.const.f32 	%f33, [%rd2+4];
	fma.rn.f32 	%f50, %f32, %f33, %f50;
$L__BB3_11:
	add.s32 	%r14, %r11, 2;
	setp.gt.s32 	%p15, %r14, -1;
	setp.lt.s32 	%p16, %r14, %r28;
	and.pred  	%p17, %p15, %p16;
	@%p17 bra 	$L__BB3_13;
	ld.global.f32 	%f34, [%rd3+8];
	ld.const.f32 	%f35, [%rd2+8];
	fma.rn.f32 	%f50, %f34, %f35, %f50;
	bra.uni 	$L__BB3_15;
$L__BB3_13:
	setp.lt.s32 	%p18, %r14, %r1;
	setp.ge.s32 	%p19, %r14, %r4;
	or.pred  	%p20, %p18, %p19;
	@%p20 bra 	$L__BB3_15;
	ld.shared.f32 	%f36, [%r12+8];
	ld.const.f32 	%f37, [%rd2+8];
	fma.rn.f32 	%f50, %f36, %f37, %f50;
$L__BB3_15:
	add.s32 	%r15, %r11, 3;
	setp.gt.s32 	%p21, %r15, -1;
	setp.lt.s32 	%p22, %r15, %r28;
	and.pred  	%p23, %p21, %p22;
	@%p23 bra 	$L__BB3_17;
	ld.global.f32 	%f38, [%rd3+12];
	ld.const.f32 	%f39, [%rd2+12];
	fma.rn.f32 	%f50, %f38, %f39, %f50;
	bra.uni 	$L__BB3_19;
$L__BB3_17:
	setp.lt.s32 	%p24, %r15, %r1;
	setp.ge.s32 	%p25, %r15, %r4;
	or.pred  	%p26, %p24, %p25;
	@%p26 bra 	$L__BB3_19;
	ld.shared.f32 	%f40, [%r12+12];
	ld.const.f32 	%f41, [%rd2+12];
	fma.rn.f32 	%f50, %f40, %f41, %f50;
$L__BB3_19:
	add.s32 	%r46, %r46, 4;
	setp.ne.s32 	%p27, %r46, %r47;
	@%p27 bra 	$L__BB3_3;
$L__BB3_20:
	setp.eq.s32 	%p28, %r6, 0;
	@%p28 bra 	$L__BB3_27;
	mul.wide.u32 	%rd14, %r47, 4;
	mov.u64 	%rd15, M;
	add.s64 	%rd21, %rd15, %rd14;
	add.s32 	%r42, %r2, %r47;
	add.s32 	%r43, %r42, %r5;
	shl.b32 	%r44, %r43, 2;
	add.s32 	%r50, %r32, %r44;
	add.s32 	%r49, %r43, %r1;
	neg.s32 	%r48, %r6;
$L__BB3_22:
	.pragma "nounroll";
	setp.gt.s32 	%p29, %r49, -1;
	setp.lt.s32 	%p30, %r49, %r28;
	and.pred  	%p31, %p29, %p30;
	@%p31 bra 	$L__BB3_24;
	mul.wide.s32 	%rd16, %r49, 4;
	add.s64 	%rd17, %rd1, %rd16;
	ld.global.f32 	%f42, [%rd17];
	ld.const.f32 	%f43, [%rd21];
	fma.rn.f32 	%f50, %f42, %f43, %f50;
	bra.uni 	$L__BB3_26;
$L__BB3_24:
	setp.lt.s32 	%p32, %r49, %r1;
	setp.ge.s32 	%p33, %r49, %r4;
	or.pred  	%p34, %p32, %p33;
	@%p34 bra 	$L__BB3_26;
	ld.shared.f32 	%f44, [%r50];
	ld.const.f32 	%f45, [%rd21];
	fma.rn.f32 	%f50, %f44, %f45, %f50;
$L__BB3_26:
	add.s64 	%rd21, %rd21, 4;
	add.s32 	%r50, %r50, 4;
	add.s32 	%r49, %r49, 1;
	add.s32 	%r48, %r48, 1;
	setp.ne.s32 	%p35, %r48, 0;
	@%p35 bra 	$L__BB3_22;
$L__BB3_27:
	cvta.to.global.u64 	%rd18, %rd7;
	add.s64 	%rd20, %rd18, %rd9;
	st.global.f32 	[%rd20], %f50;
	ret;

}
	// .globl	_Z20convulution_2D_basicPfS_S_iiii
.visible .entry _Z20convulution_2D_basicPfS_S_iiii(
	.param .u64 .ptr .align 1 _Z20convulution_2D_basicPfS_S_iiii_param_0,
	.param .u64 .ptr .align 1 _Z20convulution_2D_basicPfS_S_iiii_param_1,
	.param .u64 .ptr .align 1 _Z20convulution_2D_basicPfS_S_iiii_param_2,
	.param .u32 _Z20convulution_2D_basicPfS_S_iiii_param_3,
	.param .u32 _Z20convulution_2D_basicPfS_S_iiii_param_4,
	.param .u32 _Z20convulution_2D_basicPfS_S_iiii_param_5,
	.param .u32 _Z20convulution_2D_basicPfS_S_iiii_param_6
)
{
	.reg .pred 	%p<90>;
	.reg .b32 	%r<69>;
	.reg .b32 	%f<101>;
	.reg .b64 	%rd<55>;

	ld.param.u64 	%rd8, [_Z20convulution_2D_basicPfS_S_iiii_param_0];
	ld.param.u64 	%rd9, [_Z20convulution_2D_basicPfS_S_iiii_param_1];
	ld.param.u64 	%rd7, [_Z20convulution_2D_basicPfS_S_iiii_param_2];
	ld.param.u32 	%r26, [_Z20convulution_2D_basicPfS_S_iiii_param_3];
	ld.param.u32 	%r27, [_Z20convulution_2D_basicPfS_S_iiii_param_4];
	ld.param.u32 	%r28, [_Z20convulution_2D_basicPfS_S_iiii_param_5];
	ld.param.u32 	%r29, [_Z20convulution_2D_basicPfS_S_iiii_param_6];
	cvta.to.global.u64 	%rd1, %rd8;
	cvta.to.global.u64 	%rd2, %rd9;
	mov.u32 	%r30, %ctaid.x;
	mov.u32 	%r31, %ntid.x;
	mov.u32 	%r32, %tid.x;
	mad.lo.s32 	%r1, %r30, %r31, %r32;
	mov.u32 	%r33, %ctaid.y;
	mov.u32 	%r34, %ntid.y;
	mov.u32 	%r35, %tid.y;
	mad.lo.s32 	%r2, %r33, %r34, %r35;
	mad.lo.s32 	%r3, %r29, %r2, %r1;
	setp.lt.s32 	%p2, %r27, 1;
	mov.f32 	%f79, 0f00000000;
	@%p2 bra 	$L__BB4_44;
	shr.u32 	%r36, %r26, 31;
	add.s32 	%r37, %r26, %r36;
	shr.s32 	%r38, %r37, 1;
	setp.lt.s32 	%p3, %r26, 1;
	sub.s32 	%r4, %r1, %r38;
	@%p3 bra 	$L__BB4_44;
	and.b32  	%r5, %r26, 7;
	add.s32 	%r6, %r5, -1;
	and.b32  	%r7, %r26, 3;
	and.b32  	%r8, %r26, 2147483640;
	and.b32  	%r9, %r26, 1;
	shr.u32 	%r40, %r27, 1;
	sub.s32 	%r10, %r2, %r40;
	mov.f32 	%f79, 0f00000000;
	mov.b32 	%r64, 0;
$L__BB4_3:
	setp.lt.u32 	%p4, %r26, 8;
	add.s32 	%r42, %r10, %r64;
	setp.gt.s32 	%p5, %r42, -1;
	setp.lt.s32 	%p6, %r42, %r28;
	and.pred  	%p1, %p5, %p6;
	mul.lo.s32 	%r12, %r64, %r26;
	mul.lo.s32 	%r13, %r42, %r29;
	mov.b32 	%r67, 0;
	@%p4 bra 	$L__BB4_22;
	mov.b32 	%r65, 0;
	cvt.u64.u32 	%rd14, %r12;
	cvt.s64.s32 	%rd18, %r13;
$L__BB4_5:
	.pragma "nounroll";
	add.s32 	%r15, %r4, %r65;
	setp.gt.s32 	%p7, %r15, -1;
	setp.lt.s32 	%p8, %r15, %r29;
	and.pred  	%p9, %p7, %p8;
	and.pred  	%p10, %p9, %p1;
	not.pred 	%p11, %p10;
	@%p11 bra 	$L__BB4_7;
	add.s32 	%r44, %r65, %r12;
	mul.wide.u32 	%rd10, %r44, 4;
	add.s64 	%rd11, %rd2, %rd10;
	ld.global.f32 	%f44, [%rd11];
	add.s32 	%r45, %r15, %r13;
	mul.wide.s32 	%rd12, %r45, 4;
	add.s64 	%rd13, %rd1, %rd12;
	ld.global.f32 	%f45, [%rd13];
	fma.rn.f32 	%f79, %f44, %f45, %f79;
$L__BB4_7:
	add.s32 	%r46, %r15, 1;
	setp.gt.s32 	%p12, %r46, -1;
	setp.lt.s32 	%p13, %r46, %r29;
	and.pred  	%p14, %p12, %p13;
	and.pred  	%p15, %p14, %p1;
	cvt.u64.u32 	%rd15, %r65;
	add.s64 	%rd16, %rd15, %rd14;
	shl.b64 	%rd17, %rd16, 2;
	add.s64 	%rd3, %rd2, %rd17;
	cvt.s64.s32 	%rd19, %r15;
	add.s64 	%rd20, %rd19, %rd18;
	shl.b64 	%rd21, %rd20, 2;
	add.s64 	%rd4, %rd1, %rd21;
	not.pred 	%p16, %p15;
	@%p16 bra 	$L__BB4_9;
	ld.global.f32 	%f46, [%rd3+4];
	ld.global.f32 	%f47, [%rd4+4];
	fma.rn.f32 	%f79, %f46, %f47, %f79;
$L__BB4_9:
	add.s32 	%r47, %r15, 2;
	setp.gt.s32 	%p17, %r47, -1;
	setp.lt.s32 	%p18, %r47, %r29;
	and.pred  	%p19, %p17, %p18;
	and.pred  	%p20, %p19, %p1;
	not.pred 	%p21, %p20;
	@%p21 bra 	$L__BB4_11;
	ld.global.f32 	%f48, [%rd3+8];
	ld.global.f32 	%f49, [%rd4+8];
	fma.rn.f32 	%f79, %f48, %f49, %f79;
$L__BB4_11:
	add.s32 	%r48, %r15, 3;
	setp.gt.s32 	%p22, %r48, -1;
	setp.lt.s32 	%p23, %r48, %r29;
	and.pred  	%p24, %p22, %p23;
	and.pred  	%p25, %p24, %p1;
	not.pred 	%p26, %p25;
	@%p26 bra 	$L__BB4_13;
	ld.global.f32 	%f50, [%rd3+12];
	ld.global.f32 	%f51, [%rd4+12];
	fma.rn.f32 	%f79, %f50, %f51, %f79;
$L__BB4_13:
	add.s32 	%r49, %r15, 4;
	setp.gt.s32 	%p27, %r49, -1;
	setp.lt.s32 	%p28, %r49, %r29;
	and.pred  	%p29, %p27, %p28;
	and.pred  	%p30, %p29, %p1;
	not.pred 	%p31, %p30;
	@%p31 bra 	$L__BB4_15;
	ld.global.f32 	%f52, [%rd3+16];
	ld.global.f32 	%f53, [%rd4+16];
	fma.rn.f32 	%f79, %f52, %f53, %f79;
$L__BB4_15:
	add.s32 	%r50, %r15, 5;
	setp.gt.s32 	%p32, %r50, -1;
	setp.lt.s32 	%p33, %r50, %r29;
	and.pred  	%p34, %p32, %p33;
	and.pred  	%p35, %p34, %p1;
	not.pred 	%p36, %p35;
	@%p36 bra 	$L__BB4_17;
	ld.global.f32 	%f54, [%rd3+20];
	ld.global.f32 	%f55, [%rd4+20];
	fma.rn.f32 	%f79, %f54, %f55, %f79;
$L__BB4_17:
	add.s32 	%r51, %r15, 6;
	setp.gt.s32 	%p37, %r51, -1;
	setp.lt.s32 	%p38, %r51, %r29;
	and.pred  	%p39, %p37, %p38;
	and.pred  	%p40, %p39, %p1;
	not.pred 	%p41, %p40;
	@%p41 bra 	$L__BB4_19;
	ld.global.f32 	%f56, [%rd3+24];
	ld.global.f32 	%f57, [%rd4+24];
	fma.rn.f32 	%f79, %f56, %f57, %f79;
$L__BB4_19:
	add.s32 	%r52, %r15, 7;
	setp.gt.s32 	%p42, %r52, -1;
	setp.lt.s32 	%p43, %r52, %r29;
	and.pred  	%p44, %p42, %p43;
	and.pred  	%p45, %p44, %p1;
	not.pred 	%p46, %p45;
	@%p46 bra 	$L__BB4_21;
	ld.global.f32 	%f58, [%rd3+28];
	ld.global.f32 	%f59, [%rd4+28];
	fma.rn.f32 	%f79, %f58, %f59, %f79;
$L__BB4_21:
	add.s32 	%r65, %r65, 8;
	setp.ne.s32 	%p47, %r65, %r8;
	mov.u32 	%r67, %r8;
	@%p47 bra 	$L__BB4_5;
$L__BB4_22:
	setp.eq.s32 	%p48, %r5, 0;
	@%p48 bra 	$L__BB4_43;
	setp.lt.u32 	%p49, %r6, 3;
	@%p49 bra 	$L__BB4_33;
	add.s32 	%r18, %r4, %r67;
	setp.gt.s32 	%p50, %r18, -1;
	setp.lt.s32 	%p51, %r18, %r29;
	and.pred  	%p52, %p50, %p51;
	and.pred  	%p53, %p52, %p1;
	not.pred 	%p54, %p53;
	@%p54 bra 	$L__BB4_26;
	add.s32 	%r53, %r67, %r12;
	mul.wide.u32 	%rd22, %r53, 4;
	add.s64 	%rd23, %rd2, %rd22;
	ld.global.f32 	%f61, [%rd23];
	add.s32 	%r54, %r18, %r13;
	mul.wide.s32 	%rd24, %r54, 4;
	add.s64 	%rd25, %rd1, %rd24;
	ld.global.f32 	%f62, [%rd25];
	fma.rn.f32 	%f79, %f61, %f62, %f79;
$L__BB4_26:
	add.s32 	%r55, %r18, 1;
	setp.gt.s32 	%p55, %r55, -1;
	setp.lt.s32 	%p56, %r55, %r29;
	and.pred  	%p57, %p55, %p56;
	and.pred  	%p58, %p57, %p1;
	cvt.u64.u32 	%rd26, %r12;
	cvt.u64.u32 	%rd27, %r67;
	add.s64 	%rd28, %rd27, %rd26;
	shl.b64 	%rd29, %rd28, 2;
	add.s64 	%rd5, %rd2, %rd29;
	cvt.s64.s32 	%rd30, %r13;
	cvt.s64.s32 	%rd31, %r18;
	add.s64 	%rd32, %rd31, %rd30;
	shl.b64 	%rd33, %rd32, 2;
	add.s64 	%rd6, %rd1, %rd33;
	not.pred 	%p59, %p58;
	@%p59 bra 	$L__BB4_28;
	ld.global.f32 	%f63, [%rd5+4];
	ld.global.f32 	%f64, [%rd6+4];
	fma.rn.f32 	%f79, %f63, %f64, %f79;
$L__BB4_28:
	add.s32 	%r56, %r18, 2;
	setp.gt.s32 	%p60, %r56, -1;
	setp.lt.s32 	%p61, %r56, %r29;
	and.pred  	%p62, %p60, %p61;
	and.pred  	%p63, %p62, %p1;
	not.pred 	%p64, %p63;
	@%p64 bra 	$L__BB4_30;
	ld.global.f32 	%f65, [%rd5+8];
	ld.global.f32 	%f66, [%rd6+8];
	fma.rn.f32 	%f79, %f65, %f66, %f79;
$L__BB4_30:
	add.s32 	%r57, %r18, 3;
	setp.gt.s32 	%p65, %r57, -1;
	setp.lt.s32 	%p66, %r57, %r29;
	and.pred  	%p67, %p65, %p66;
	and.pred  	%p68, %p67, %p1;
	not.pred 	%p69, %p68;
	@%p69 bra 	$L__BB4_32;
	ld.global.f32 	%f67, [%rd5+12];
	ld.global.f32 	%f68, [%rd6+12];
	fma.rn.f32 	%f79, %f67, %f68, %f79;
$L__BB4_32:
	add.s32 	%r67, %r67, 4;
$L__BB4_33:
	setp.eq.s32 	%p70, %r7, 0;
	@%p70 bra 	$L__BB4_43;
	setp.eq.s32 	%p71, %r7, 1;
	@%p71 bra 	$L__BB4_40;
	add.s32 	%r21, %r4, %r67;
	setp.gt.s32 	%p72, %r21, -1;
	setp.lt.s32 	%p73, %r21, %r29;
	and.pred  	%p74, %p72, %p73;
	and.pred  	%p75, %p74, %p1;
	not.pred 	%p76, %p75;
	@%p76 bra 	$L__BB4_37;
	add.s32 	%r58, %r67, %r12;
	mul.wide.u32 	%rd34, %r58, 4;
	add.s64 	%rd35, %rd2, %rd34;
	ld.global.f32 	%f70, [%rd35];
	add.s32 	%r59, %r21, %r13;
	mul.wide.s32 	%rd36, %r59, 4;
	add.s64 	%rd37, %rd1, %rd36;
	ld.global.f32 	%f71, [%rd37];
	fma.rn.f32 	%f79, %f70, %f71, %f79;
$L__BB4_37:
	add.s32 	%r60, %r21, 1;
	setp.gt.s32 	%p77, %r60, -1;
	setp.lt.s32 	%p78, %r60, %r29;
	and.pred  	%p79, %p77, %p78;
	and.pred  	%p80, %p79, %p1;
	not.pred 	%p81, %p80;
	@%p81 bra 	$L__BB4_39;
	cvt.u64.u32 	%rd38, %r12;
	cvt.u64.u32 	%rd39, %r67;
	add.s64 	%rd40, %rd39, %rd38;
	shl.b64 	%rd41, %rd40, 2;
	add.s64 	%rd42, %rd2, %rd41;
	ld.global.f32 	%f72, [%rd42+4];
	cvt.s64.s32 	%rd43, %r13;
	cvt.s64.s32 	%rd44, %r21;
	add.s64 	%rd45, %rd44, %rd43;
	shl.b64 	%rd46, %rd45, 2;
	add.s64 	%rd47, %rd1, %rd46;
	ld.global.f32 	%f73, [%rd47+4];
	fma.rn.f32 	%f79, %f72, %f73, %f79;
$L__BB4_39:
	add.s32 	%r67, %r67, 2;
$L__BB4_40:
	setp.eq.s32 	%p82, %r9, 0;
	@%p82 bra 	$L__BB4_43;
	add.s32 	%r24, %r4, %r67;
	setp.gt.s32 	%p83, %r24, -1;
	setp.lt.s32 	%p84, %r24, %r29;
	and.pred  	%p85, %p83, %p84;
	and.pred  	%p86, %p85, %p1;
	not.pred 	%p87, %p86;
	@%p87 bra 	$L__BB4_43;
	add.s32 	%r61, %r67, %r12;
	mul.wide.u32 	%rd48, %r61, 4;
	add.s64 	%rd49, %rd2, %rd48;
	ld.global.f32 	%f74, [%rd49];
	add.s32 	%r62, %r24, %r13;
	mul.wide.s32 	%rd50, %r62, 4;
	add.s64 	%rd51, %rd1, %rd50;
	ld.global.f32 	%f75, [%rd51];
	fma.rn.f32 	%f79, %f74, %f75, %f79;
$L__BB4_43:
	add.s32 	%r64, %r64, 1;
	setp.ne.s32 	%p88, %r64, %r27;
	@%p88 bra 	$L__BB4_3;
$L__BB4_44:
	mul.lo.s32 	%r63, %r29, %r28;
	setp.ge.s32 	%p89, %r3, %r63;
	@%p89 bra 	$L__BB4_46;
	cvta.to.global.u64 	%rd52, %rd7;
	mul.wide.s32 	%rd53, %r3, 4;
	add.s64 	%rd54, %rd52, %rd53;
	st.global.f32 	[%rd54], %f79;
$L__BB4_46:
	ret;

}
	// .globl	_Z20convulution_2D_constPfS_iiii
.visible .entry _Z20convulution_2D_constPfS_iiii(
	.param .u64 .ptr .align 1 _Z20convulution_2D_constPfS_iiii_param_0,
	.param .u64 .ptr .align 1 _Z20convulution_2D_constPfS_iiii_param_1,
	.param .u32 _Z20convulution_2D_constPfS_iiii_param_2,
	.param .u32 _Z20convulution_2D_constPfS_iiii_param_3,
	.param .u32 _Z20convulution_2D_constPfS_iiii_param_4,
	.param .u32 _Z20convulution_2D_constPfS_iiii_param_5
)
{
	.reg .pred 	%p<90>;
	.reg .b32 	%r<69>;
	.reg .b32 	%f<101>;
	.reg .b64 	%rd<60>;

	ld.param.u64 	%rd7, [_Z20convulution_2D_constPfS_iiii_param_0];
	ld.param.u64 	%rd6, [_Z20convulution_2D_constPfS_iiii_param_1];
	ld.param.u32 	%r26, [_Z20convulution_2D_constPfS_iiii_param_2];
	ld.param.u32 	%r27, [_Z20convulution_2D_constPfS_iiii_param_3];
	ld.param.u32 	%r28, [_Z20convulution_2D_constPfS_iiii_param_4];
	ld.param.u32 	%r29, [_Z20convulution_2D_constPfS_iiii_param_5];
	cvta.to.global.u64 	%rd1, %rd7;
	mov.u32 	%r30, %ctaid.x;
	mov.u32 	%r31, %ntid.x;
	mov.u32 	%r32, %tid.x;
	mad.lo.s32 	%r1, %r30, %r31, %r32;
	mov.u32 	%r33, %ctaid.y;
	mov.u32 	%r34, %ntid.y;
	mov.u32 	%r35, %tid.y;
	mad.lo.s32 	%r2, %r33, %r34, %r35;
	mad.lo.s32 	%r3, %r29, %r2, %r1;
	setp.lt.s32 	%p2, %r27, 1;
	mov.f32 	%f79, 0f00000000;
	@%p2 bra 	$L__BB5_44;
	shr.u32 	%r36, %r26, 31;
	add.s32 	%r37, %r26, %r36;
	shr.s32 	%r38, %r37, 1;
	setp.lt.s32 	%p3, %r26, 1;
	sub.s32 	%r4, %r1, %r38;
	@%p3 bra 	$L__BB5_44;
	and.b32  	%r5, %r26, 7;
	add.s32 	%r6, %r5, -1;
	and.b32  	%r7, %r26, 3;
	and.b32  	%r8, %r26, 2147483640;
	and.b32  	%r9, %r26, 1;
	shr.u32 	%r40, %r27, 1;
	sub.s32 	%r10, %r2, %r40;
	mov.f32 	%f79, 0f00000000;
	mov.b32 	%r64, 0;
	mov.u64 	%rd53, M;
$L__BB5_3:
	setp.lt.u32 	%p4, %r26, 8;
	add.s32 	%r42, %r10, %r64;
	setp.gt.s32 	%p5, %r42, -1;
	setp.lt.s32 	%p6, %r42, %r28;
	and.pred  	%p1, %p5, %p6;
	mul.lo.s32 	%r12, %r64, %r26;
	mul.lo.s32 	%r13, %r42, %r29;
	mov.b32 	%r67, 0;
	@%p4 bra 	$L__BB5_22;
	mov.b32 	%r65, 0;
	cvt.u64.u32 	%rd13, %r12;
	cvt.s64.s32 	%rd18, %r13;
$L__BB5_5:
	.pragma "nounroll";
	add.s32 	%r15, %r4, %r65;
	setp.gt.s32 	%p7, %r15, -1;
	setp.lt.s32 	%p8, %r15, %r29;
	and.pred  	%p9, %p7, %p8;
	and.pred  	%p10, %p9, %p1;
	not.pred 	%p11, %p10;
	@%p11 bra 	$L__BB5_7;
	add.s32 	%r44, %r65, %r12;
	mul.wide.u32 	%rd8, %r44, 4;
	add.s64 	%rd10, %rd53, %rd8;
	ld.const.f32 	%f44, [%rd10];
	add.s32 	%r45, %r15, %r13;
	mul.wide.s32 	%rd11, %r45, 4;
	add.s64 	%rd12, %rd1, %rd11;
	ld.global.f32 	%f45, [%rd12];
	fma.rn.f32 	%f79, %f44, %f45, %f79;
$L__BB5_7:
	add.s32 	%r46, %r15, 1;
	setp.gt.s32 	%p12, %r46, -1;
	setp.lt.s32 	%p13, %r46, %r29;
	and.pred  	%p14, %p12, %p13;
	and.pred  	%p15, %p14, %p1;
	cvt.u64.u32 	%rd14, %r65;
	add.s64 	%rd15, %rd14, %rd13;
	shl.b64 	%rd16, %rd15, 2;
	add.s64 	%rd2, %rd53, %rd16;
	cvt.s64.s32 	%rd19, %r15;
	add.s64 	%rd20, %rd19, %rd18;
	shl.b64 	%rd21, %rd20, 2;
	add.s64 	%rd3, %rd1, %rd21;
	not.pred 	%p16, %p15;
	@%p16 bra 	$L__BB5_9;
	ld.const.f32 	%f46, [%rd2+4];
	ld.global.f32 	%f47, [%rd3+4];
	fma.rn.f32 	%f79, %f46, %f47, %f79;
$L__BB5_9:
	add.s32 	%r47, %r15, 2;
	setp.gt.s32 	%p17, %r47, -1;
	setp.lt.s32 	%p18, %r47, %r29;
	and.pred  	%p19, %p17, %p18;
	and.pred  	%p20, %p19, %p1;
	not.pred 	%p21, %p20;
	@%p21 bra 	$L__BB5_11;
	ld.const.f32 	%f48, [%rd2+8];
	ld.global.f32 	%f49, [%rd3+8];
	fma.rn.f32 	%f79, %f48, %f49, %f79;
$L__BB5_11:
	add.s32 	%r48, %r15, 3;
	setp.gt.s32 	%p22, %r48, -1;
	setp.lt.s32 	%p23, %r48, %r29;
	and.pred  	%p24, %p22, %p23;
	and.pred  	%p25, %p24, %p1;
	not.pred 	%p26, %p25;
	@%p26 bra 	$L__BB5_13;
	ld.const.f32 	%f50, [%rd2+12];
	ld.global.f32 	%f51, [%rd3+12];
	fma.rn.f32 	%f79, %f50, %f51, %f79;
$L__BB5_13:
	add.s32 	%r49, %r15, 4;
	setp.gt.s32 	%p27, %r49, -1;
	setp.lt.s32 	%p28, %r49, %r29;
	and.pred  	%p29, %p27, %p28;
	and.pred  	%p30, %p29, %p1;
	not.pred 	%p31, %p30;
	@%p31 bra 	$L__BB5_15;
	ld.const.f32 	%f52, [%rd2+16];
	ld.global.f32 	%f53, [%rd3+16];
	fma.rn.f32 	%f79, %f52, %f53, %f79;
$L__BB5_15:
	add.s32 	%r50, %r15, 5;
	setp.gt.s32 	%p32, %r50, -1;
	setp.lt.s32 	%p33, %r50, %r29;
	and.pred  	%p34, %p32, %p33;
	and.pred  	%p35, %p34, %p1;
	not.pred 	%p36, %p35;
	@%p36 bra 	$L__BB5_17;
	ld.const.f32 	%f54, [%rd2+20];
	ld.global.f32 	%f55, [%rd3+20];
	fma.rn.f32 	%f79, %f54, %f55, %f79;
$L__BB5_17:
	add.s32 	%r51, %r15, 6;
	setp.gt.s32 	%p37, %r51, -1;
	setp.lt.s32 	%p38, %r51, %r29;
	and.pred  	%p39, %p37, %p38;
	and.pred  	%p40, %p39, %p1;
	not.pred 	%p41, %p40;
	@%p41 bra 	$L__BB5_19;
	ld.const.f32 	%f56, [%rd2+24];
	ld.global.f32 	%f57, [%rd3+24];
	fma.rn.f32 	%f79, %f56, %f57, %f79;
$L__BB5_19:
	add.s32 	%r52, %r15, 7;
	setp.gt.s32 	%p42, %r52, -1;
	setp.lt.s32 	%p43, %r52, %r29;
	and.pred  	%p44, %p42, %p43;
	and.pred  	%p45, %p44, %p1;
	not.pred 	%p46, %p45;
	@%p46 bra 	$L__BB5_21;
	ld.const.f32 	%f58, [%rd2+28];
	ld.global.f32 	%f59, [%rd3+28];
	fma.rn.f32 	%f79, %f58, %f59, %f79;
$L__BB5_21:
	add.s32 	%r65, %r65, 8;
	setp.ne.s32 	%p47, %r65, %r8;
	mov.u32 	%r67, %r8;
	@%p47 bra 	$L__BB5_5;
$L__BB5_22:
	setp.eq.s32 	%p48, %r5, 0;
	@%p48 bra 	$L__BB5_43;
	setp.lt.u32 	%p49, %r6, 3;
	@%p49 bra 	$L__BB5_33;
	add.s32 	%r18, %r4, %r67;
	setp.gt.s32 	%p50, %r18, -1;
	setp.lt.s32 	%p51, %r18, %r29;
	and.pred  	%p52, %p50, %p51;
	and.pred  	%p53, %p52, %p1;
	not.pred 	%p54, %p53;
	@%p54 bra 	$L__BB5_26;
	add.s32 	%r53, %r67, %r12;
	mul.wide.u32 	%rd22, %r53, 4;
	add.s64 	%rd24, %rd53, %rd22;
	ld.const.f32 	%f61, [%rd24];
	add.s32 	%r54, %r18, %r13;
	mul.wide.s32 	%rd25, %r54, 4;
	add.s64 	%rd26, %rd1, %rd25;
	ld.global.f32 	%f62, [%rd26];
	fma.rn.f32 	%f79, %f61, %f62, %f79;
$L__BB5_26:
	add.s32 	%r55, %r18, 1;
	setp.gt.s32 	%p55, %r55, -1;
	setp.lt.s32 	%p56, %r55, %r29;
	and.pred  	%p57, %p55, %p56;
	and.pred  	%p58, %p57, %p1;
	cvt.u64.u32 	%rd27, %r12;
	cvt.u64.u32 	%rd28, %r67;
	add.s64 	%rd29, %rd28, %rd27;
	shl.b64 	%rd30, %rd29, 2;
	add.s64 	%rd4, %rd53, %rd30;
	cvt.s64.s32 	%rd32, %r13;
	cvt.s64.s32 	%rd33, %r18;
	add.s64 	%rd34, %rd33, %rd32;
	shl.b64 	%rd35, %rd34, 2;
	add.s64 	%rd5, %rd1, %rd35;
	not.pred 	%p59, %p58;
	@%p59 bra 	$L__BB5_28;
	ld.const.f32 	%f63, [%rd4+4];
	ld.global.f32 	%f64, [%rd5+4];
	fma.rn.f32 	%f79, %f63, %f64, %f79;
$L__BB5_28:
	add.s32 	%r56, %r18, 2;
	setp.gt.s32 	%p60, %r56, -1;
	setp.lt.s32 	%p61, %r56, %r29;
	and.pred  	%p62, %p60, %p61;
	and.pred  	%p63, %p62, %p1;
	not.pred 	%p64, %p63;
	@%p64 bra 	$L__BB5_30;
	ld.const.f32 	%f65, [%rd4+8];
	ld.global.f32 	%f66, [%rd5+8];
	fma.rn.f32 	%f79, %f65, %f66, %f79;
$L__BB5_30:
	add.s32 	%r57, %r18, 3;
	setp.gt.s32 	%p65, %r57, -1;
	setp.lt.s32 	%p66, %r57, %r29;
	and.pred  	%p67, %p65, %p66;
	and.pred  	%p68, %p67, %p1;
	not.pred 	%p69, %p68;
	@%p69 bra 	$L__BB5_32;
	ld.const.f32 	%f67, [%rd4+12];
	ld.global.f32 	%f68, [%rd5+12];
	fma.rn.f32 	%f79, %f67, %f68, %f79;
$L__BB5_32:
	add.s32 	%r67, %r67, 4;
$L__BB5_33:
	setp.eq.s32 	%p70, %r7, 0;
	@%p70 bra 	$L__BB5_43;
	setp.eq.s32 	%p71, %r7, 1;
	@%p71 bra 	$L__BB5_40;
	add.s32 	%r21, %r4, %r67;
	setp.gt.s32 	%p72, %r21, -1;
	setp.lt.s32 	%p73, %r21, %r29;
	and.pred  	%p74, %p72, %p73;
	and.pred  	%p75, %p74, %p1;
	not.pred 	%p76, %p75;
	@%p76 bra 	$L__BB5_37;
	add.s32 	%r58, %r67, %r12;
	mul.wide.u32 	%rd36, %r58, 4;
	add.s64 	%rd38, %rd53, %rd36;
	ld.const.f32 	%f70, [%rd38];
	add.s32 	%r59, %r21, %r13;
	mul.wide.s32 	%rd39, %r59, 4;
	add.s64 	%rd40, %rd1, %rd39;
	ld.global.f32 	%f71, [%rd40];
	fma.rn.f32 	%f79, %f70, %f71, %f79;
$L__BB5_37:
	add.s32 	%r60, %r21, 1;
	setp.gt.s32 	%p77, %r60, -1;
	setp.lt.s32 	%p78, %r60, %r29;
	and.pred  	%p79, %p77, %p78;
	and.pred  	%p80, %p79, %p1;
	not.pred 	%p81, %p80;
	@%p81 bra 	$L__BB5_39;
	cvt.u64.u32 	%rd41, %r12;
	cvt.u64.u32 	%rd42, %r67;
	add.s64 	%rd43, %rd42, %rd41;
	shl.b64 	%rd44, %rd43, 2;
	add.s64 	%rd46, %rd53, %rd44;
	ld.const.f32 	%f72, [%rd46+4];
	cvt.s64.s32 	%rd47, %r13;
	cvt.s64.s32 	%rd48, %r21;
	add.s64 	%rd49, %rd48, %rd47;
	shl.b64 	%rd50, %rd49, 2;
	add.s64 	%rd51, %rd1, %rd50;
	ld.global.f32 	%f73, [%rd51+4];
	fma.rn.f32 	%f79, %f72, %f73, %f79;
$L__BB5_39:
	add.s32 	%r67, %r67, 2;
$L__BB5_40:
	setp.eq.s32 	%p82, %r9, 0;
	@%p82 bra 	$L__BB5_43;
	add.s32 	%r24, %r4, %r67;
	setp.gt.s32 	%p83, %r24, -1;
	setp.lt.s32 	%p84, %r24, %r29;
	and.pred  	%p85, %p83, %p84;
	and.pred  	%p86, %p85, %p1;
	not.pred 	%p87, %p86;
	@%p87 bra 	$L__BB5_43;
	add.s32 	%r61, %r67, %r12;
	mul.wide.u32 	%rd52, %r61, 4;
	add.s64 	%rd54, %rd53, %rd52;
	ld.const.f32 	%f74, [%rd54];
	add.s32 	%r62, %r24, %r13;
	mul.wide.s32 	%rd55, %r62, 4;
	add.s64 	%rd56, %rd1, %rd55;
	ld.global.f32 	%f75, [%rd56];
	fma.rn.f32 	%f79, %f74, %f75, %f79;
$L__BB5_43:
	add.s32 	%r64, %r64, 1;
	setp.ne.s32 	%p88, %r64, %r27;
	@%p88 bra 	$L__BB5_3;
$L__BB5_44:
	mul.lo.s32 	%r63, %r29, %r28;
	setp.ge.s32 	%p89, %r3, %r63;
	@%p89 bra 	$L__BB5_46;
	cvta.to.global.u64 	%rd57, %rd6;
	mul.wide.s32 	%rd58, %r3, 4;
	add.s64 	%rd59, %rd57, %rd58;
	st.global.f32 	[%rd59], %f79;
$L__BB5_46:
	ret;

}
	// .globl	_Z33convulution_2D_const_tiled_sharedILi6ELi6EEvPfS0_iiii
.visible .entry _Z33convulution_2D_const_tiled_sharedILi6ELi6EEvPfS0_iiii(
	.param .u64 .ptr .align 1 _Z33convulution_2D_const_tiled_sharedILi6ELi6EEvPfS0_iiii_param_0,
	.param .u64 .ptr .align 1 _Z33convulution_2D_const_tiled_sharedILi6ELi6EEvPfS0_iiii_param_1,
	.param .u32 _Z33convulution_2D_const_tiled_sharedILi6ELi6EEvPfS0_iiii_param_2,
	.param .u32 _Z33convulution_2D_const_tiled_sharedILi6ELi6EEvPfS0_iiii_param_3,
	.param .u32 _Z33convulution_2D_const_tiled_sharedILi6ELi6EEvPfS0_iiii_param_4,
	.param .u32 _Z33convulution_2D_const_tiled_sharedILi6ELi6EEvPfS0_iiii_param_5
)
{
	.reg .pred 	%p<34>;
	.reg .b32 	%r<120>;
	.reg .b32 	%f<104>;
	.reg .b64 	%rd<51>;
	// demoted variable
	.shared .align 4 .b8 _ZZ33convulution_2D_const_tiled_sharedILi6ELi6EEvPfS0_iiiiE4N_ds[144];
	ld.param.u64 	%rd7, [_Z33convulution_2D_const_tiled_sharedILi6ELi6EEvPfS0_iiii_param_0];
	ld.param.u64 	%rd6, [_Z33convulution_2D_const_tiled_sharedILi6ELi6EEvPfS0_iiii_param_1];
	ld.param.u32 	%r46, [_Z33convulution_2D_const_tiled_sharedILi6ELi6EEvPfS0_iiii_param_2];
	ld.param.u32 	%r47, [_Z33convulution_2D_const_tiled_sharedILi6ELi6EEvPfS0_iiii_param_3];
	ld.param.u32 	%r48, [_Z33convulution_2D_const_tiled_sharedILi6ELi6EEvPfS0_iiii_param_4];
	ld.param.u32 	%r49, [_Z33convulution_2D_const_tiled_sharedILi6ELi6EEvPfS0_iiii_param_5];
	cvta.to.global.u64 	%rd1, %rd7;
	mov.u32 	%r50, %ctaid.x;
	mov.u32 	%r1, %ntid.x;
	mul.lo.s32 	%r2, %r50, %r1;
	mov.u32 	%r3, %tid.x;
	add.s32 	%r4, %r2, %r3;
	mov.u32 	%r51, %ctaid.y;
	mov.u32 	%r5, %ntid.y;
	mul.lo.s32 	%r6, %r51, %r5;
	mov.u32 	%r7, %tid.y;
	add.s32 	%r8, %r6, %r7;
	mul.lo.s32 	%r9, %r49, %r8;
	add.s32 	%r10, %r9, %r4;
	shr.u32 	%r52, %r46, 31;
	add.s32 	%r53, %r46, %r52;
	shr.s32 	%r11, %r53, 1;
	shr.u32 	%r54, %r47, 31;
	add.s32 	%r55, %r47, %r54;
	shr.s32 	%r12, %r55, 1;
	mul.wide.s32 	%rd8, %r10, 4;
	add.s64 	%rd2, %rd1, %rd8;
	ld.global.f32 	%f31, [%rd2];
	add.s32 	%r13, %r12, %r7;
	mov.u32 	%r56, _ZZ33convulution_2D_const_tiled_sharedILi6ELi6EEvPfS0_iiiiE4N_ds;
	mad.lo.s32 	%r14, %r13, 24, %r56;
	add.s32 	%r15, %r11, %r3;
	shl.b32 	%r57, %r15, 2;
	add.s32 	%r16, %r14, %r57;
	st.shared.f32 	[%r16], %f31;
	setp.ge.u32 	%p1, %r3, %r11;
	@%p1 bra 	$L__BB6_4;
	setp.lt.s32 	%p2, %r4, %r11;
	mov.f32 	%f86, 0f00000000;
	@%p2 bra 	$L__BB6_3;
	sub.s32 	%r58, %r4, %r11;
	add.s32 	%r59, %r58, %r9;
	mul.wide.s32 	%rd9, %r59, 4;
	add.s64 	%rd10, %rd1, %rd9;
	ld.global.f32 	%f86, [%rd10];
$L__BB6_3:
	shl.b32 	%r60, %r3, 2;
	add.s32 	%r61, %r14, %r60;
	st.shared.f32 	[%r61], %f86;
$L__BB6_4:
	sub.s32 	%r62, %r1, %r11;
	setp.lt.u32 	%p3, %r3, %r62;
	@%p3 bra 	$L__BB6_8;
	add.s32 	%r63, %r15, %r2;
	setp.ge.s32 	%p4, %r63, %r49;
	mov.f32 	%f87, 0f00000000;
	@%p4 bra 	$L__BB6_7;
	mul.wide.s32 	%rd11, %r11, 4;
	add.s64 	%rd12, %rd2, %rd11;
	ld.global.f32 	%f87, [%rd12];
$L__BB6_7:
	shl.b32 	%r64, %r11, 2;
	add.s32 	%r65, %r16, %r64;
	st.shared.f32 	[%r65], %f87;
$L__BB6_8:
	setp.ge.u32 	%p5, %r7, %r12;
	mad.lo.s32 	%r17, %r7, 24, %r56;
	@%p5 bra 	$L__BB6_12;
	setp.lt.s32 	%p6, %r8, %r12;
	mov.f32 	%f88, 0f00000000;
	@%p6 bra 	$L__BB6_11;
	sub.s32 	%r67, %r8, %r12;
	mad.lo.s32 	%r68, %r67, %r49, %r4;
	mul.wide.s32 	%rd13, %r68, 4;
	add.s64 	%rd14, %rd1, %rd13;
	ld.global.f32 	%f88, [%rd14];
$L__BB6_11:
	add.s32 	%r70, %r17, %r57;
	st.shared.f32 	[%r70], %f88;
$L__BB6_12:
	sub.s32 	%r71, %r5, %r12;
	setp.lt.u32 	%p7, %r7, %r71;
	@%p7 bra 	$L__BB6_16;
	add.s32 	%r18, %r13, %r6;
	setp.ge.s32 	%p8, %r18, %r48;
	mov.f32 	%f89, 0f00000000;
	@%p8 bra 	$L__BB6_15;
	mad.lo.s32 	%r72, %r18, %r49, %r4;
	mul.wide.s32 	%rd15, %r72, 4;
	add.s64 	%rd16, %rd1, %rd15;
	ld.global.f32 	%f89, [%rd16];
$L__BB6_15:
	mad.lo.s32 	%r73, %r11, 48, %r17;
	add.s32 	%r75, %r73, %r57;
	st.shared.f32 	[%r75], %f89;
$L__BB6_16:
	setp.ge.u32 	%p9, %r7, %r12;
	setp.ge.u32 	%p10, %r3, %r11;
	or.pred  	%p11, %p10, %p9;
	@%p11 bra 	$L__BB6_26;
	setp.lt.s32 	%p12, %r4, %r11;
	setp.lt.s32 	%p13, %r8, %r12;
	mov.f32 	%f90, 0f00000000;
	or.pred  	%p14, %p12, %p13;
	@%p14 bra 	$L__BB6_19;
	sub.s32 	%r76, %r8, %r12;
	sub.s32 	%r77, %r4, %r11;
	mad.lo.s32 	%r78, %r76, %r49, %r77;
	mul.wide.s32 	%rd17, %r78, 4;
	add.s64 	%rd18, %rd1, %rd17;
	ld.global.f32 	%f90, [%rd18];
$L__BB6_19:
	setp.lt.s32 	%p15, %r8, %r12;
	mad.lo.s32 	%r80, %r3, 24, %r56;
	shl.b32 	%r81, %r7, 2;
	add.s32 	%r82, %r80, %r81;
	st.shared.f32 	[%r82], %f90;
	add.s32 	%r19, %r4, %r1;
	add.s32 	%r20, %r19, %r11;
	setp.ge.u32 	%p16, %r20, %r49;
	mov.f32 	%f91, 0f00000000;
	or.pred  	%p17, %p15, %p16;
	@%p17 bra 	$L__BB6_21;
	sub.s32 	%r83, %r8, %r12;
	mad.lo.s32 	%r84, %r83, %r49, %r19;
	mul.wide.u32 	%rd19, %r84, 4;
	add.s64 	%rd20, %rd1, %rd19;
	ld.global.f32 	%f91, [%rd20];
$L__BB6_21:
	setp.lt.s32 	%p18, %r4, %r11;
	add.s32 	%r21, %r15, %r1;
	shl.b32 	%r85, %r21, 2;
	add.s32 	%r86, %r17, %r85;
	st.shared.f32 	[%r86], %f91;
	add.s32 	%r22, %r8, %r5;
	add.s32 	%r23, %r22, %r12;
	setp.ge.u32 	%p19, %r23, %r48;
	mov.f32 	%f92, 0f00000000;
	or.pred  	%p20, %p18, %p19;
	@%p20 bra 	$L__BB6_23;
	sub.s32 	%r87, %r4, %r11;
	mad.lo.s32 	%r88, %r49, %r22, %r87;
	mul.wide.u32 	%rd21, %r88, 4;
	add.s64 	%rd22, %rd1, %rd21;
	ld.global.f32 	%f92, [%rd22];
$L__BB6_23:
	setp.ge.u32 	%p21, %r23, %r48;
	setp.ge.u32 	%p22, %r20, %r49;
	mad.lo.s32 	%r24, %r5, 24, %r14;
	shl.b32 	%r89, %r3, 2;
	add.s32 	%r90, %r24, %r89;
	st.shared.f32 	[%r90], %f92;
	mov.f32 	%f93, 0f00000000;
	or.pred  	%p23, %p22, %p21;
	@%p23 bra 	$L__BB6_25;
	mad.lo.s32 	%r91, %r49, %r22, %r19;
	mul.wide.u32 	%rd23, %r91, 4;
	add.s64 	%rd24, %rd1, %rd23;
	ld.global.f32 	%f93, [%rd24];
$L__BB6_25:
	add.s32 	%r93, %r24, %r85;
	st.shared.f32 	[%r93], %f93;
$L__BB6_26:
	bar.sync 	0;
	mov.f32 	%f102, 0f00000000;
	min.s32 	%r94, %r47, %r46;
	setp.lt.s32 	%p24, %r94, 1;
	@%p24 bra 	$L__BB6_40;
	and.b32  	%r25, %r46, 7;
	add.s32 	%r26, %r25, -1;
	and.b32  	%r27, %r46, 3;
	and.b32  	%r28, %r46, 2147483640;
	and.b32  	%r29, %r46, 1;
	neg.s32 	%r30, %r28;
	shl.b32 	%r96, %r3, 2;
	mad.lo.s32 	%r97, %r7, 24, %r96;
	add.s32 	%r99, %r97, %r56;
	add.s32 	%r31, %r99, 16;
	mov.f32 	%f102, 0f00000000;
	mov.b32 	%r114, 0;
	mov.u64 	%rd45, M;
$L__BB6_28:
	setp.lt.u32 	%p25, %r46, 8;
	mul.lo.s32 	%r33, %r114, %r46;
	mov.b32 	%r118, 0;
	@%p25 bra 	$L__BB6_31;
	mul.wide.u32 	%rd25, %r33, 4;
	add.s64 	%rd27, %rd45, %rd25;
	add.s64 	%rd50, %rd27, 16;
	mad.lo.s32 	%r115, %r114, 24, %r31;
	mov.u32 	%r116, %r30;
$L__BB6_30:
	.pragma "nounroll";
	ld.const.f32 	%f43, [%rd50+-16];
	ld.shared.f32 	%f44, [%r115+-16];
	fma.rn.f32 	%f45, %f43, %f44, %f102;
	ld.const.f32 	%f46, [%rd50+-12];
	ld.shared.f32 	%f47, [%r115+-12];
	fma.rn.f32 	%f48, %f46, %f47, %f45;
	ld.const.f32 	%f49, [%rd50+-8];
	ld.shared.f32 	%f50, [%r115+-8];
	fma.rn.f32 	%f51, %f49, %f50, %f48;
	ld.const.f32 	%f52, [%rd50+-4];
	ld.shared.f32 	%f53, [%r115+-4];
	fma.rn.f32 	%f54, %f52, %f53, %f51;
	ld.const.f32 	%f55, [%rd50];
	ld.shared.f32 	%f56, [%r115];
	fma.rn.f32 	%f57, %f55, %f56, %f54;
	ld.const.f32 	%f58, [%rd50+4];
	ld.shared.f32 	%f59, [%r115+4];
	fma.rn.f32 	%f60, %f58, %f59, %f57;
	ld.const.f32 	%f61, [%rd50+8];
	ld.shared.f32 	%f62, [%r115+8];
	fma.rn.f32 	%f63, %f61, %f62, %f60;
	ld.const.f32 	%f64, [%rd50+12];
	ld.shared.f32 	%f65, [%r115+12];
	fma.rn.f32 	%f102, %f64, %f65, %f63;
	add.s32 	%r116, %r116, 8;
	add.s64 	%rd50, %rd50, 32;
	add.s32 	%r115, %r115, 32;
	setp.ne.s32 	%p26, %r116, 0;
	mov.u32 	%r118, %r28;
	@%p26 bra 	$L__BB6_30;
$L__BB6_31:
	setp.eq.s32 	%p27, %r25, 0;
	@%p27 bra 	$L__BB6_39;
	mad.lo.s32 	%r40, %r114, 24, %r17;
	setp.lt.u32 	%p28, %r26, 3;
	@%p28 bra 	$L__BB6_34;
	add.s32 	%r101, %r118, %r33;
	mul.wide.u32 	%rd28, %r101, 4;
	add.s64 	%rd30, %rd45, %rd28;
	ld.const.f32 	%f67, [%rd30];
	add.s32 	%r102, %r118, %r3;
	shl.b32 	%r103, %r102, 2;
	add.s32 	%r104, %r40, %r103;
	ld.shared.f32 	%f68, [%r104];
	fma.rn.f32 	%f69, %f67, %f68, %f102;
	cvt.u64.u32 	%rd31, %r33;
	cvt.u64.u32 	%rd32, %r118;
	add.s64 	%rd33, %rd32, %rd31;
	shl.b64 	%rd34, %rd33, 2;
	add.s64 	%rd35, %rd45, %rd34;
	ld.const.f32 	%f70, [%rd35+4];
	ld.shared.f32 	%f71, [%r104+4];
	fma.rn.f32 	%f72, %f70, %f71, %f69;
	ld.const.f32 	%f73, [%rd35+8];
	ld.shared.f32 	%f74, [%r104+8];
	fma.rn.f32 	%f75, %f73, %f74, %f72;
	ld.const.f32 	%f76, [%rd35+12];
	ld.shared.f32 	%f77, [%r104+12];
	fma.rn.f32 	%f102, %f76, %f77, %f75;
	add.s32 	%r118, %r118, 4;
$L__BB6_34:
	setp.eq.s32 	%p29, %r27, 0;
	@%p29 bra 	$L__BB6_39;
	setp.eq.s32 	%p30, %r27, 1;
	@%p30 bra 	$L__BB6_37;
	add.s32 	%r105, %r118, %r33;
	mul.wide.u32 	%rd36, %r105, 4;
	add.s64 	%rd38, %rd45, %rd36;
	ld.const.f32 	%f79, [%rd38];
	add.s32 	%r106, %r118, %r3;
	shl.b32 	%r107, %r106, 2;
	add.s32 	%r108, %r40, %r107;
	ld.shared.f32 	%f80, [%r108];
	fma.rn.f32 	%f81, %f79, %f80, %f102;
	cvt.u64.u32 	%rd39, %r33;
	cvt.u64.u32 	%rd40, %r118;
	add.s64 	%rd41, %rd40, %rd39;
	shl.b64 	%rd42, %rd41, 2;
	add.s64 	%rd43, %rd45, %rd42;
	ld.const.f32 	%f82, [%rd43+4];
	ld.shared.f32 	%f83, [%r108+4];
	fma.rn.f32 	%f102, %f82, %f83, %f81;
	add.s32 	%r118, %r118, 2;
$L__BB6_37:
	setp.eq.s32 	%p31, %r29, 0;
	@%p31 bra 	$L__BB6_39;
	add.s32 	%r109, %r118, %r33;
	mul.wide.u32 	%rd44, %r109, 4;
	add.s64 	%rd46, %rd45, %rd44;
	ld.const.f32 	%f84, [%rd46];
	add.s32 	%r110, %r118, %r3;
	shl.b32 	%r111, %r110, 2;
	add.s32 	%r112, %r40, %r111;
	ld.shared.f32 	%f85, [%r112];
	fma.rn.f32 	%f102, %f84, %f85, %f102;
$L__BB6_39:
	add.s32 	%r114, %r114, 1;
	setp.ne.s32 	%p32, %r114, %r47;
	@%p32 bra 	$L__BB6_28;
$L__BB6_40:
	mul.lo.s32 	%r113, %r49, %r48;
	setp.ge.s32 	%p33, %r10, %r113;
	@%p33 bra 	$L__BB6_42;
	cvta.to.global.u64 	%rd47, %rd6;
	mul.wide.s32 	%rd48, %r10, 4;
	add.s64 	%rd49, %rd47, %rd48;
	st.global.f32 	[%rd49], %f102;
$L__BB6_42:
	ret;

}


// ===== COMPILED SASS (sm_100) =====

	.target	sm_100

	.elftype	@"ET_EXEC"


//--------------------- .note.nv.tkinfo           --------------------------
	.section	.note.nv.tkinfo,"",@"SHT_NOTE"
	.sectionflags	@"SHF_NOTE_NV_TKINFO"
	.tkinfo
        /*0018*/ 	.word	0x00000002
        /*0030*/ 	.string	""
        /*0030*/ 	.string	"ptxas"
        /*0030*/ 	.string	"Cuda compilation tools, release 13.0, V13.0.88"
        /*0030*/ 	.string	"Build cuda_13.0.r13.0/compiler.36424714_0"
        /*0030*/ 	.string	"-arch sm_100 -m 64 "



//--------------------- .note.nv.cuinfo           --------------------------
	.section	.note.nv.cuinfo,"",@"SHT_NOTE"
	.sectionflags	@"SHF_NOTE_NV_CUINFO"
        /*0018*/ 	.short	0x0002
        /*001a*/ 	.short	0x0064
        /*001c*/ 	.short	0x0082
	.zero		2


//--------------------- .nv.info                  --------------------------
	.section	.nv.info,"",@"SHT_CUDA_INFO"
	.align	4


	//----- nvinfo : EIATTR_REGCOUNT
	.align		4
        /*0000*/ 	.byte	0x04, 0x2f
        /*0002*/ 	.short	(.L_3 - .L_2)
	.align		4
.L_2:
        /*0004*/ 	.word	index@(_Z27convulution_1D_basic_kernelPfS_S_ii)
        /*0008*/ 	.word	0x00000020


	//----- nvinfo : EIATTR_FRAME_SIZE
	.align		4
.L_3:
        /*000c*/ 	.byte	0x04, 0x11
        /*000e*/ 	.short	(.L_5 - .L_4)
	.align		4
.L_4:
        /*0010*/ 	.word	index@(_Z27convulution_1D_basic_kernelPfS_S_ii)
        /*0014*/ 	.word	0x00000000


	//----- nvinfo : EIATTR_REGCOUNT
	.align		4
.L_5:
        /*0018*/ 	.byte	0x04, 0x2f
        /*001a*/ 	.short	(.L_7 - .L_6)
	.align		4
.L_6:
        /*001c*/ 	.word	index@(_Z27convulution_1D_basic_kernelPfS_ii)
        /*0020*/ 	.word	0x00000020


	//----- nvinfo : EIATTR_FRAME_SIZE
	.align		4
.L_7:
        /*0024*/ 	.byte	0x04, 0x11
        /*0026*/ 	.short	(.L_9 - .L_8)
	.align		4
.L_8:
        /*0028*/ 	.word	index@(_Z27convulution_1D_basic_kernelPfS_ii)
        /*002c*/ 	.word	0x00000000


	//----- nvinfo : EIATTR_REGCOUNT
	.align		4
.L_9:
        /*0030*/ 	.byte	0x04, 0x2f
        /*0032*/ 	.short	(.L_11 - .L_10)
	.align		4
.L_10:
        /*0034*/ 	.word	index@(_Z33convulution_1D_basic_kernel_tiledPfS_ii)
        /*0038*/ 	.word	0x00000018


	//----- nvinfo : EIATTR_FRAME_SIZE
	.align		4
.L_11:
        /*003c*/ 	.byte	0x04, 0x11
        /*003e*/ 	.short	(.L_13 - .L_12)
	.align		4
.L_12:
        /*0040*/ 	.word	index@(_Z33convulution_1D_basic_kernel_tiledPfS_ii)
        /*0044*/ 	.word	0x00000000


	//----- nvinfo : EIATTR_REGCOUNT
	.align		4
.L_13:
        /*0048*/ 	.byte	0x04, 0x2f
        /*004a*/ 	.short	(.L_15 - .L_14)
	.align		4
.L_14:
        /*004c*/ 	.word	index@(_Z27convolution_1D_basic_kernelPfS_ii)
        /*0050*/ 	.word	0x00000014


	//----- nvinfo : EIATTR_FRAME_SIZE
	.align		4
.L_15:
        /*0054*/ 	.byte	0x04, 0x11
        /*0056*/ 	.short	(.L_17 - .L_16)
	.align		4
.L_16:
        /*0058*/ 	.word	index@(_Z27convolution_1D_basic_kernelPfS_ii)
        /*005c*/ 	.word	0x00000000


	//----- nvinfo : EIATTR_REGCOUNT
	.align		4
.L_17:
        /*0060*/ 	.byte	0x04, 0x2f
        /*0062*/ 	.short	(.L_19 - .L_18)
	.align		4
.L_18:
        /*0064*/ 	.word	index@(_Z20convulution_2D_basicPfS_S_iiii)
        /*0068*/ 	.word	0x0000001e


	//----- nvinfo : EIATTR_FRAME_SIZE
	.align		4
.L_19:
        /*006c*/ 	.byte	0x04, 0x11
        /*006e*/ 	.short	(.L_21 - .L_20)
	.align		4
.L_20:
        /*0070*/ 	.word	index@(_Z20convulution_2D_basicPfS_S_iiii)
        /*0074*/ 	.word	0x00000000


	//----- nvinfo : EIATTR_REGCOUNT
	.align		4
.L_21:
        /*0078*/ 	.byte	0x04, 0x2f
        /*007a*/ 	.short	(.L_23 - .L_22)
	.align		4
.L_22:
        /*007c*/ 	.word	index@(_Z20convulution_2D_constPfS_iiii)
        /*0080*/ 	.word	0x00000019


	//----- nvinfo : EIATTR_FRAME_SIZE
	.align		4
.L_23:
        /*0084*/ 	.byte	0x04, 0x11
        /*0086*/ 	.short	(.L_25 - .L_24)
	.align		4
.L_24:
        /*0088*/ 	.word	index@(_Z20convulution_2D_constPfS_iiii)
        /*008c*/ 	.word	0x00000000


	//----- nvinfo : EIATTR_REGCOUNT
	.align		4
.L_25:
        /*0090*/ 	.byte	0x04, 0x2f
        /*0092*/ 	.short	(.L_27 - .L_26)
	.align		4
.L_26:
        /*0094*/ 	.word	index@(_Z33convulution_2D_const_tiled_sharedILi6ELi6EEvPfS0_iiii)
        /*0098*/ 	.word	0x0000001e


	//----- nvinfo : EIATTR_FRAME_SIZE
	.align		4
.L_27:
        /*009c*/ 	.byte	0x04, 0x11
        /*009e*/ 	.short	(.L_29 - .L_28)
	.align		4
.L_28:
        /*00a0*/ 	.word	index@(_Z33convulution_2D_const_tiled_sharedILi6ELi6EEvPfS0_iiii)
        /*00a4*/ 	.word	0x00000000


	//----- nvinfo : EIATTR_MIN_STACK_SIZE
	.align		4
.L_29:
        /*00a8*/ 	.byte	0x04, 0x12
        /*00aa*/ 	.short	(.L_31 - .L_30)
	.align		4
.L_30:
        /*00ac*/ 	.word	index@(_Z33convulution_2D_const_tiled_sharedILi6ELi6EEvPfS0_iiii)
        /*00b0*/ 	.word	0x00000000


	//----- nvinfo : EIATTR_MIN_STACK_SIZE
	.align		4
.L_31:
        /*00b4*/ 	.byte	0x04, 0x12
        /*00b6*/ 	.short	(.L_33 - .L_32)
	.align		4
.L_32:
        /*00b8*/ 	.word	index@(_Z20convulution_2D_constPfS_iiii)
        /*00bc*/ 	.word	0x00000000


	//----- nvinfo : EIATTR_MIN_STACK_SIZE
	.align		4
.L_33:
        /*00c0*/ 	.byte	0x04, 0x12
        /*00c2*/ 	.short	(.L_35 - .L_34)
	.align		4
.L_34:
        /*00c4*/ 	.word	index@(_Z20convulution_2D_basicPfS_S_iiii)
        /*00c8*/ 	.word	0x00000000


	//----- nvinfo : EIATTR_MIN_STACK_SIZE
	.align		4
.L_35:
        /*00cc*/ 	.byte	0x04, 0x12
        /*00ce*/ 	.short	(.L_37 - .L_36)
	.align		4
.L_36:
        /*00d0*/ 	.word	index@(_Z27convolution_1D_basic_kernelPfS_ii)
        /*00d4*/ 	.word	0x00000000


	//----- nvinfo : EIATTR_MIN_STACK_SIZE
	.align		4
.L_37:
        /*00d8*/ 	.byte	0x04, 0x12
        /*00da*/ 	.short	(.L_39 - .L_38)
	.align		4
.L_38:
        /*00dc*/ 	.word	index@(_Z33convulution_1D_basic_kernel_tiledPfS_ii)
        /*00e0*/ 	.word	0x00000000


	//----- nvinfo : EIATTR_MIN_STACK_SIZE
	.align		4
.L_39:
        /*00e4*/ 	.byte	0x04, 0x12
        /*00e6*/ 	.short	(.L_41 - .L_40)
	.align		4
.L_40:
        /*00e8*/ 	.word	index@(_Z27convulution_1D_basic_kernelPfS_ii)
        /*00ec*/ 	.word	0x00000000


	//----- nvinfo : EIATTR_MIN_STACK_SIZE
	.align		4
.L_41:
        /*00f0*/ 	.byte	0x04, 0x12
        /*00f2*/ 	.short	(.L_43 - .L_42)
	.align		4
.L_42:
        /*00f4*/ 	.word	index@(_Z27convulution_1D_basic_kernelPfS_S_ii)
        /*00f8*/ 	.word	0x00000000
.L_43:


//--------------------- .nv.compat                --------------------------
	.section	.nv.compat,"",@"SHT_CUDA_COMPAT_INFO"
	.align	4
        /*0000*/ 	.byte	0x02, 0x09, 0x00, 0x00, 0x02, 0x02, 0x01, 0x00, 0x02, 0x05, 0x05, 0x00, 0x03, 0x07, 0x01, 0x01
        /*0010*/ 	.byte	0x02, 0x03, 0x00, 0x00, 0x02, 0x06, 0x01, 0x00, 0x04, 0x0b, 0x08, 0x00, 0x09, 0x00, 0x00, 0x00
        /*0020*/ 	.byte	0x00, 0x00, 0x00, 0x00


//--------------------- .nv.info._Z33convulution_2D_const_tiled_sharedILi6ELi6EEvPfS0_iiii --------------------------
	.section	.nv.info._Z33convulution_2D_const_tiled_sharedILi6ELi6EEvPfS0_iiii,"",@"SHT_CUDA_INFO"
	.sectionflags	@""
	.align	4


	//----- nvinfo : EIATTR_CUDA_API_VERSION
	.align		4
        /*0000*/ 	.byte	0x04, 0x37
        /*0002*/ 	.short	(.L_45 - .L_44)
.L_44:
        /*0004*/ 	.word	0x00000082


	//----- nvinfo : EIATTR_KPARAM_INFO
	.align		4
.L_45:
        /*0008*/ 	.byte	0x04, 0x17
        /*000a*/ 	.short	(.L_47 - .L_46)
.L_46:
        /*000c*/ 	.word	0x00000000
        /*0010*/ 	.short	0x0005
        /*0012*/ 	.short	0x001c
        /*0014*/ 	.byte	0x00, 0xf0, 0x11, 0x00


	//----- nvinfo : EIATTR_KPARAM_INFO
	.align		4
.L_47:
        /*0018*/ 	.byte	0x04, 0x17
        /*001a*/ 	.short	(.L_49 - .L_48)
.L_48:
        /*001c*/ 	.word	0x00000000
        /*0020*/ 	.short	0x0004
        /*0022*/ 	.short	0x0018
        /*0024*/ 	.byte	0x00, 0xf0, 0x11, 0x00


	//----- nvinfo : EIATTR_KPARAM_INFO
	.align		4
.L_49:
        /*0028*/ 	.byte	0x04, 0x17
        /*002a*/ 	.short	(.L_51 - .L_50)
.L_50:
        /*002c*/ 	.word	0x00000000
        /*0030*/ 	.short	0x0003
        /*0032*/ 	.short	0x0014
        /*0034*/ 	.byte	0x00, 0xf0, 0x11, 0x00


	//----- nvinfo : EIATTR_KPARAM_INFO
	.align		4
.L_51:
        /*0038*/ 	.byte	0x04, 0x17
        /*003a*/ 	.short	(.L_53 - .L_52)
.L_52:
        /*003c*/ 	.word	0x00000000
        /*0040*/ 	.short	0x0002
        /*0042*/ 	.short	0x0010
        /*0044*/ 	.byte	0x00, 0xf0, 0x11, 0x00


	//----- nvinfo : EIATTR_KPARAM_INFO
	.align		4
.L_53:
        /*0048*/ 	.byte	0x04, 0x17
        /*004a*/ 	.short	(.L_55 - .L_54)
.L_54:
        /*004c*/ 	.word	0x00000000
        /*0050*/ 	.short	0x0001
        /*0052*/ 	.short	0x0008
        /*0054*/ 	.byte	0x00, 0xf5, 0x21, 0x00


	//----- nvinfo : EIATTR_KPARAM_INFO
	.align		4
.L_55:
        /*0058*/ 	.byte	0x04, 0x17
        /*005a*/ 	.short	(.L_57 - .L_56)
.L_56:
        /*005c*/ 	.word	0x00000000
        /*0060*/ 	.short	0x0000
        /*0062*/ 	.short	0x0000
        /*0064*/ 	.byte	0x00, 0xf5, 0x21, 0x00


	//----- nvinfo : EIATTR_SPARSE_MMA_MASK
	.align		4
.L_57:
        /*0068*/ 	.byte	0x03, 0x50
        /*006a*/ 	.short	0x0000


	//----- nvinfo : EIATTR_MAXREG_COUNT
	.align		4
        /*006c*/ 	.byte	0x03, 0x1b
        /*006e*/ 	.short	0x00ff


	//----- nvinfo : EIATTR_NUM_BARRIERS
	.align		4
        /*0070*/ 	.byte	0x02, 0x4c
        /*0072*/ 	.byte	0x01
	.zero		1


	//----- nvinfo : EIATTR_MERCURY_ISA_VERSION
	.align		4
        /*0074*/ 	.byte	0x03, 0x5f
        /*0076*/ 	.short	0x0101


	//----- nvinfo : EIATTR_VRC_CTA_INIT_COUNT
	.align		4
        /*0078*/ 	.byte	0x02, 0x4a
	.zero		1
	.zero		1


	//----- nvinfo : EIATTR_EXIT_INSTR_OFFSETS
	.align		4
        /*007c*/ 	.byte	0x04, 0x1c
        /*007e*/ 	.short	(.L_59 - .L_58)


	//   ....[0]....
.L_58:
        /*0080*/ 	.word	0x00000fc0


	//   ....[1]....
        /*0084*/ 	.word	0x00001000


	//----- nvinfo : EIATTR_CRS_STACK_SIZE
	.align		4
.L_59:
        /*0088*/ 	.byte	0x04, 0x1e
        /*008a*/ 	.short	(.L_61 - .L_60)
.L_60:
        /*008c*/ 	.word	0x00000000


	//----- nvinfo : EIATTR_CBANK_PARAM_SIZE
	.align		4
.L_61:
        /*0090*/ 	.byte	0x03, 0x19
        /*0092*/ 	.short	0x0020


	//----- nvinfo : EIATTR_PARAM_CBANK
	.align		4
        /*0094*/ 	.byte	0x04, 0x0a
        /*0096*/ 	.short	(.L_63 - .L_62)
	.align		4
.L_62:
        /*0098*/ 	.word	index@(.nv.constant0._Z33convulution_2D_const_tiled_sharedILi6ELi6EEvPfS0_iiii)
        /*009c*/ 	.short	0x0380
        /*009e*/ 	.short	0x0020


	//----- nvinfo : EIATTR_SW_WAR
	.align		4
.L_63:
        /*00a0*/ 	.byte	0x04, 0x36
        /*00a2*/ 	.short	(.L_65 - .L_64)
.L_64:
        /*00a4*/ 	.word	0x00000008
.L_65:


//--------------------- .nv.info._Z20convulution_2D_constPfS_iiii --------------------------
	.section	.nv.info._Z20convulution_2D_constPfS_iiii,"",@"SHT_CUDA_INFO"
	.sectionflags	@""
	.align	4


	//----- nvinfo : EIATTR_CUDA_API_VERSION
	.align		4
        /*0000*/ 	.byte	0x04, 0x37
        /*0002*/ 	.short	(.L_67 - .L_66)
.L_66:
        /*0004*/ 	.word	0x00000082


	//----- nvinfo : EIATTR_KPARAM_INFO
	.align		4
.L_67:
        /*0008*/ 	.byte	0x04, 0x17
        /*000a*/ 	.short	(.L_69 - .L_68)
.L_68:
        /*000c*/ 	.word	0x00000000
        /*0010*/ 	.short	0x0005
        /*0012*/ 	.short	0x001c
        /*0014*/ 	.byte	0x00, 0xf0, 0x11, 0x00


	//----- nvinfo : EIATTR_KPARAM_INFO
	.align		4
.L_69:
        /*0018*/ 	.byte	0x04, 0x17
        /*001a*/ 	.short	(.L_71 - .L_70)
.L_70:
        /*001c*/ 	.word	0x00000000
        /*0020*/ 	.short	0x0004
        /*0022*/ 	.short	0x0018
        /*0024*/ 	.byte	0x00, 0xf0, 0x11, 0x00


	//----- nvinfo : EIATTR_KPARAM_INFO
	.align		4
.L_71:
        /*0028*/ 	.byte	0x04, 0x17
        /*002a*/ 	.short	(.L_73 - .L_72)
.L_72:
        /*002c*/ 	.word	0x00000000
        /*0030*/ 	.short	0x0003
        /*0032*/ 	.short	0x0014
        /*0034*/ 	.byte	0x00, 0xf0, 0x11, 0x00


	//----- nvinfo : EIATTR_KPARAM_INFO
	.align		4
.L_73:
        /*0038*/ 	.byte	0x04, 0x17
        /*003a*/ 	.short	(.L_75 - .L_74)
.L_74:
        /*003c*/ 	.word	0x00000000
        /*0040*/ 	.short	0x0002
        /*0042*/ 	.short	0x0010
        /*0044*/ 	.byte	0x00, 0xf0, 0x11, 0x00


	//----- nvinfo : EIATTR_KPARAM_INFO
	.align		4
.L_75:
        /*0048*/ 	.byte	0x04, 0x17
        /*004a*/ 	.short	(.L_77 - .L_76)
.L_76:
        /*004c*/ 	.word	0x00000000
        /*0050*/ 	.short	0x0001
        /*0052*/ 	.short	0x0008
        /*0054*/ 	.byte	0x00, 0xf5, 0x21, 0x00


	//----- nvinfo : EIATTR_KPARAM_INFO
	.align		4
.L_77:
        /*0058*/ 	.byte	0x04, 0x17
        /*005a*/ 	.short	(.L_79 - .L_78)
.L_78:
        /*005c*/ 	.word	0x00000000
        /*0060*/ 	.short	0x0000
        /*0062*/ 	.short	0x0000
        /*0064*/ 	.byte	0x00, 0xf5, 0x21, 0x00


	//----- nvinfo : EIATTR_SPARSE_MMA_MASK
	.align		4
.L_79:
        /*0068*/ 	.byte	0x03, 0x50
        /*006a*/ 	.short	0x0000


	//----- nvinfo : EIATTR_MAXREG_COUNT
	.align		4
        /*006c*/ 	.byte	0x03, 0x1b
        /*006e*/ 	.short	0x00ff


	//----- nvinfo : EIATTR_MERCURY_ISA_VERSION
	.align		4
        /*0070*/ 	.byte	0x03, 0x5f
        /*0072*/ 	.short	0x0101


	//----- nvinfo : EIATTR_VRC_CTA_INIT_COUNT
	.align		4
        /*0074*/ 	.byte	0x02, 0x4a
	.zero		1
	.zero		1


	//----- nvinfo : EIATTR_EXIT_INSTR_OFFSETS
	.align		4
        /*0078*/ 	.byte	0x04, 0x1c
        /*007a*/ 	.short	(.L_81 - .L_80)


	//   ....[0]....
.L_80:
        /*007c*/ 	.word	0x00000d70


	//   ....[1]....
        /*0080*/ 	.word	0x00000db0


	//----- nvinfo : EIATTR_CRS_STACK_SIZE
	.align		4
.L_81:
        /*0084*/ 	.byte	0x04, 0x1e
        /*0086*/ 	.short	(.L_83 - .L_82)
.L_82:
        /*0088*/ 	.word	0x00000000


	//----- nvinfo : EIATTR_CBANK_PARAM_SIZE
	.align		4
.L_83:
        /*008c*/ 	.byte	0x03, 0x19
        /*008e*/ 	.short	0x0020


	//----- nvinfo : EIATTR_PARAM_CBANK
	.align		4
        /*0090*/ 	.byte	0x04, 0x0a
        /*0092*/ 	.short	(.L_85 - .L_84)
	.align		4
.L_84:
        /*0094*/ 	.word	index@(.nv.constant0._Z20convulution_2D_constPfS_iiii)
        /*0098*/ 	.short	0x0380
        /*009a*/ 	.short	0x0020


	//----- nvinfo : EIATTR_SW_WAR
	.align		4
.L_85:
        /*009c*/ 	.byte	0x04, 0x36
        /*009e*/ 	.short	(.L_87 - .L_86)
.L_86:
        /*00a0*/ 	.word	0x00000008
.L_87:


//--------------------- .nv.info._Z20convulution_2D_basicPfS_S_iiii --------------------------
	.section	.nv.info._Z20convulution_2D_basicPfS_S_iiii,"",@"SHT_CUDA_INFO"
	.sectionflags	@""
	.align	4


	//----- nvinfo : EIATTR_CUDA_API_VERSION
	.align		4
        /*0000*/ 	.byte	0x04, 0x37
        /*0002*/ 	.short	(.L_89 - .L_88)
.L_88:
        /*0004*/ 	.word	0x00000082


	//----- nvinfo : EIATTR_KPARAM_INFO
	.align		4
.L_89:
        /*0008*/ 	.byte	0x04, 0x17
        /*000a*/ 	.short	(.L_91 - .L_90)
.L_90:
        /*000c*/ 	.word	0x00000000
        /*0010*/ 	.short	0x0006
        /*0012*/ 	.short	0x0024
        /*0014*/ 	.byte	0x00, 0xf0, 0x11, 0x00


	//----- nvinfo : EIATTR_KPARAM_INFO
	.align		4
.L_91:
        /*0018*/ 	.byte	0x04, 0x17
        /*001a*/ 	.short	(.L_93 - .L_92)
.L_92:
        /*001c*/ 	.word	0x00000000
        /*0020*/ 	.short	0x0005
        /*0022*/ 	.short	0x0020
        /*0024*/ 	.byte	0x00, 0xf0, 0x11, 0x00


	//----- nvinfo : EIATTR_KPARAM_INFO
	.align		4
.L_93:
        /*0028*/ 	.byte	0x04, 0x17
        /*002a*/ 	.short	(.L_95 - .L_94)
.L_94:
        /*002c*/ 	.word	0x00000000
        /*0030*/ 	.short	0x0004
        /*0032*/ 	.short	0x001c
        /*0034*/ 	.byte	0x00, 0xf0, 0x11, 0x00


	//----- nvinfo : EIATTR_KPARAM_INFO
	.align		4
.L_95:
        /*0038*/ 	.byte	0x04, 0x17
        /*003a*/ 	.short	(.L_97 - .L_96)
.L_96:
        /*003c*/ 	.word	0x00000000
        /*0040*/ 	.short	0x0003
        /*0042*/ 	.short	0x0018
        /*0044*/ 	.byte	0x00, 0xf0, 0x11, 0x00


	//----- nvinfo : EIATTR_KPARAM_INFO
	.align		4
.L_97:
        /*0048*/ 	.byte	0x04, 0x17
        /*004a*/ 	.short	(.L_99 - .L_98)
.L_98:
        /*004c*/ 	.word	0x00000000
        /*0050*/ 	.short	0x0002
        /*0052*/ 	.short	0x0010
        /*0054*/ 	.byte	0x00, 0xf5, 0x21, 0x00


	//----- nvinfo : EIATTR_KPARAM_INFO
	.align		4
.L_99:
        /*0058*/ 	.byte	0x04, 0x17
        /*005a*/ 	.short	(.L_101 - .L_100)
.L_100:
        /*005c*/ 	.word	0x00000000
        /*0060*/ 	.short	0x0001
        /*0062*/ 	.short	0x0008
        /*0064*/ 	.byte	0x00, 0xf5, 0x21, 0x00


	//----- nvinfo : EIATTR_KPARAM_INFO
	.align		4
.L_101:
        /*0068*/ 	.byte	0x04, 0x17
        /*006a*/ 	.short	(.L_103 - .L_102)
.L_102:
        /*006c*/ 	.word	0x00000000
        /*0070*/ 	.short	0x0000
        /*0072*/ 	.short	0x0000
        /*0074*/ 	.byte	0x00, 0xf5, 0x21, 0x00


	//----- nvinfo : EIATTR_SPARSE_MMA_MASK
	.align		4
.L_103:
        /*0078*/ 	.byte	0x03, 0x50
        /*007a*/ 	.short	0x0000


	//----- nvinfo : EIATTR_MAXREG_COUNT
	.align		4
        /*007c*/ 	.byte	0x03, 0x1b
        /*007e*/ 	.short	0x00ff


	//----- nvinfo : EIATTR_MERCURY_ISA_VERSION
	.align		4
        /*0080*/ 	.byte	0x03, 0x5f
        /*0082*/ 	.short	0x0101


	//----- nvinfo : EIATTR_VRC_CTA_INIT_COUNT
	.align		4
        /*0084*/ 	.byte	0x02, 0x4a
	.zero		1
	.zero		1


	//----- nvinfo : EIATTR_EXIT_INSTR_OFFSETS
	.align		4
        /*0088*/ 	.byte	0x04, 0x1c
        /*008a*/ 	.short	(.L_105 - .L_104)


	//   ....[0]....
.L_104:
        /*008c*/ 	.word	0x00000e70


	//   ....[1]....
        /*0090*/ 	.word	0x00000eb0


	//----- nvinfo : EIATTR_CRS_STACK_SIZE
	.align		4
.L_105:
        /*0094*/ 	.byte	0x04, 0x1e
        /*0096*/ 	.short	(.L_107 - .L_106)
.L_106:
        /*0098*/ 	.word	0x00000000


	//----- nvinfo : EIATTR_CBANK_PARAM_SIZE
	.align		4
.L_107:
        /*009c*/ 	.byte	0x03, 0x19
        /*009e*/ 	.short	0x0028


	//----- nvinfo : EIATTR_PARAM_CBANK
	.align		4
        /*00a0*/ 	.byte	0x04, 0x0a
        /*00a2*/ 	.short	(.L_109 - .L_108)
	.align		4
.L_108:
        /*00a4*/ 	.word	index@(.nv.constant0._Z20convulution_2D_basicPfS_S_iiii)
        /*00a8*/ 	.short	0x0380
        /*00aa*/ 	.short	0x0028


	//----- nvinfo : EIATTR_SW_WAR
	.align		4
.L_109:
        /*00ac*/ 	.byte	0x04, 0x36
        /*00ae*/ 	.short	(.L_111 - .L_110)
.L_110:
        /*00b0*/ 	.word	0x00000008
.L_111:


//--------------------- .nv.info._Z27convolution_1D_basic_kernelPfS_ii --------------------------
	.section	.nv.info._Z27convolution_1D_basic_kernelPfS_ii,"",@"SHT_CUDA_INFO"
	.sectionflags	@""
	.align	4


	//----- nvinfo : EIATTR_CUDA_API_VERSION
	.align		4
        /*0000*/ 	.byte	0x04, 0x37
        /*0002*/ 	.short	(.L_113 - .L_112)
.L_112:
        /*0004*/ 	.word	0x00000082


	//----- nvinfo : EIATTR_KPARAM_INFO
	.align		4
.L_113:
        /*0008*/ 	.byte	0x04, 0x17
        /*000a*/ 	.short	(.L_115 - .L_114)
.L_114:
        /*000c*/ 	.word	0x00000000
        /*0010*/ 	.short	0x0003
        /*0012*/ 	.short	0x0014
        /*0014*/ 	.byte	0x00, 0xf0, 0x11, 0x00


	//----- nvinfo : EIATTR_KPARAM_INFO
	.align		4
.L_115:
        /*0018*/ 	.byte	0x04, 0x17
        /*001a*/ 	.short	(.L_117 - .L_116)
.L_116:
        /*001c*/ 	.word	0x00000000
        /*0020*/ 	.short	0x0002
        /*0022*/ 	.short	0x0010
        /*0024*/ 	.byte	0x00, 0xf0, 0x11, 0x00


	//----- nvinfo : EIATTR_KPARAM_INFO
	.align		4
.L_117:
        /*0028*/ 	.byte	0x04, 0x17
        /*002a*/ 	.short	(.L_119 - .L_118)
.L_118:
        /*002c*/ 	.word	0x00000000
        /*0030*/ 	.short	0x0001
        /*0032*/ 	.short	0x0008
        /*0034*/ 	.byte	0x00, 0xf5, 0x21, 0x00


	//----- nvinfo : EIATTR_KPARAM_INFO
	.align		4
.L_119:
        /*0038*/ 	.byte	0x04, 0x17
        /*003a*/ 	.short	(.L_121 - .L_120)
.L_120:
        /*003c*/ 	.word	0x00000000
        /*0040*/ 	.short	0x0000
        /*0042*/ 	.short	0x0000
        /*0044*/ 	.byte	0x00, 0xf5, 0x21, 0x00


	//----- nvinfo : EIATTR_SPARSE_MMA_MASK
	.align		4
.L_121:
        /*0048*/ 	.byte	0x03, 0x50
        /*004a*/ 	.short	0x0000


	//----- nvinfo : EIATTR_MAXREG_COUNT
	.align		4
        /*004c*/ 	.byte	0x03, 0x1b
        /*004e*/ 	.short	0x00ff


	//----- nvinfo : EIATTR_NUM_BARRIERS
	.align		4
        /*0050*/ 	.byte	0x02, 0x4c
        /*0052*/ 	.byte	0x01
	.zero		1


	//----- nvinfo : EIATTR_MERCURY_ISA_VERSION
	.align		4
        /*0054*/ 	.byte	0x03, 0x5f
        /*0056*/ 	.short	0x0101


	//----- nvinfo : EIATTR_VRC_CTA_INIT_COUNT
	.align		4
        /*0058*/ 	.byte	0x02, 0x4a
	.zero		1
	.zero		1


	//----- nvinfo : EIATTR_EXIT_INSTR_OFFSETS
	.align		4
        /*005c*/ 	.byte	0x04, 0x1c
        /*005e*/ 	.short	(.L_123 - .L_122)


	//   ....[0]....
.L_122:
        /*0060*/ 	.word	0x00000880


	//----- nvinfo : EIATTR_CRS_STACK_SIZE
	.align		4
.L_123:
        /*0064*/ 	.byte	0x04, 0x1e
        /*0066*/ 	.short	(.L_125 - .L_124)
.L_124:
        /*0068*/ 	.word	0x00000000


	//----- nvinfo : EIATTR_CBANK_PARAM_SIZE
	.align		4
.L_125:
        /*006c*/ 	.byte	0x03, 0x19
        /*006e*/ 	.short	0x0018


	//----- nvinfo : EIATTR_PARAM_CBANK
	.align		4
        /*0070*/ 	.byte	0x04, 0x0a
        /*0072*/ 	.short	(.L_127 - .L_126)
	.align		4
.L_126:
        /*0074*/ 	.word	index@(.nv.constant0._Z27convolution_1D_basic_kernelPfS_ii)
        /*0078*/ 	.short	0x0380
        /*007a*/ 	.short	0x0018


	//----- nvinfo : EIATTR_SW_WAR
	.align		4
.L_127:
        /*007c*/ 	.byte	0x04, 0x36
        /*007e*/ 	.short	(.L_129 - .L_128)
.L_128:
        /*0080*/ 	.word	0x00000008
.L_129:


//--------------------- .nv.info._Z33convulution_1D_basic_kernel_tiledPfS_ii --------------------------
	.section	.nv.info._Z33convulution_1D_basic_kernel_tiledPfS_ii,"",@"SHT_CUDA_INFO"
	.sectionflags	@""
	.align	4


	//----- nvinfo : EIATTR_CUDA_API_VERSION
	.align		4
        /*0000*/ 	.byte	0x04, 0x37
        /*0002*/ 	.short	(.L_131 - .L_130)
.L_130:
        /*0004*/ 	.word	0x00000082


	//----- nvinfo : EIATTR_KPARAM_INFO
	.align		4
.L_131:
        /*0008*/ 	.byte	0x04, 0x17
        /*000a*/ 	.short	(.L_133 - .L_132)
.L_132:
        /*000c*/ 	.word	0x00000000
        /*0010*/ 	.short	0x0003
        /*0012*/ 	.short	0x0014
        /*0014*/ 	.byte	0x00, 0xf0, 0x11, 0x00


	//----- nvinfo : EIATTR_KPARAM_INFO
	.align		4
.L_133:
        /*0018*/ 	.byte	0x04, 0x17
        /*001a*/ 	.short	(.L_135 - .L_134)
.L_134:
        /*001c*/ 	.word	0x00000000
        /*0020*/ 	.short	0x0002
        /*0022*/ 	.short	0x0010
        /*0024*/ 	.byte	0x00, 0xf0, 0x11, 0x00


	//----- nvinfo : EIATTR_KPARAM_INFO
	.align		4
.L_135:
        /*0028*/ 	.byte	0x04, 0x17
        /*002a*/ 	.short	(.L_137 - .L_136)
.L_136:
        /*002c*/ 	.word	0x00000000
        /*0030*/ 	.short	0x0001
        /*0032*/ 	.short	0x0008
        /*0034*/ 	.byte	0x00, 0xf5, 0x21, 0x00


	//----- nvinfo : EIATTR_KPARAM_INFO
	.align		4
.L_137:
        /*0038*/ 	.byte	0x04, 0x17
        /*003a*/ 	.short	(.L_139 - .L_138)
.L_138:
        /*003c*/ 	.word	0x00000000
        /*0040*/ 	.short	0x0000
        /*0042*/ 	.short	0x0000
        /*0044*/ 	.byte	0x00, 0xf5, 0x21, 0x00


	//----- nvinfo : EIATTR_SPARSE_MMA_MASK
	.align		4
.L_139:
        /*0048*/ 	.byte	0x03, 0x50
        /*004a*/ 	.short	0x0000


	//----- nvinfo : EIATTR_MAXREG_COUNT
	.align		4
        /*004c*/ 	.byte	0x03, 0x1b
        /*004e*/ 	.short	0x00ff


	//----- nvinfo : EIATTR_NUM_BARRIERS
	.align		4
        /*0050*/ 	.byte	0x02, 0x4c
        /*0052*/ 	.byte	0x01
	.zero		1


	//----- nvinfo : EIATTR_MERCURY_ISA_VERSION
	.align		4
        /*0054*/ 	.byte	0x03, 0x5f
        /*0056*/ 	.short	0x0101


	//----- nvinfo : EIATTR_VRC_CTA_INIT_COUNT
	.align		4
        /*0058*/ 	.byte	0x02, 0x4a
	.zero		1
	.zero		1


	//----- nvinfo : EIATTR_EXIT_INSTR_OFFSETS
	.align		4
        /*005c*/ 	.byte	0x04, 0x1c
        /*005e*/ 	.short	(.L_141 - .L_140)


	//   ....[0]....
.L_140:
        /*0060*/ 	.word	0x00000860


	//----- nvinfo : EIATTR_CRS_STACK_SIZE
	.align		4
.L_141:
        /*0064*/ 	.byte	0x04, 0x1e
        /*0066*/ 	.short	(.L_143 - .L_142)
.L_142:
        /*0068*/ 	.word	0x00000000


	//----- nvinfo : EIATTR_CBANK_PARAM_SIZE
	.align		4
.L_143:
        /*006c*/ 	.byte	0x03, 0x19
        /*006e*/ 	.short	0x0018


	//----- nvinfo : EIATTR_PARAM_CBANK
	.align		4
        /*0070*/ 	.byte	0x04, 0x0a
        /*0072*/ 	.short	(.L_145 - .L_144)
	.align		4
.L_144:
        /*0074*/ 	.word	index@(.nv.constant0._Z33convulution_1D_basic_kernel_tiledPfS_ii)
        /*0078*/ 	.short	0x0380
        /*007a*/ 	.short	0x0018


	//----- nvinfo : EIATTR_SW_WAR
	.align		4
.L_145:
        /*007c*/ 	.byte	0x04, 0x36
        /*007e*/ 	.short	(.L_147 - .L_146)
.L_146:
        /*0080*/ 	.word	0x00000008
.L_147:


//--------------------- .nv.info._Z27convulution_1D_basic_kernelPfS_ii --------------------------
	.section	.nv.info._Z27convulution_1D_basic_kernelPfS_ii,"",@"SHT_CUDA_INFO"
	.sectionflags	@""
	.align	4


	//----- nvinfo : EIATTR_CUDA_API_VERSION
	.align		4
        /*0000*/ 	.byte	0x04, 0x37
        /*0002*/ 	.short	(.L_149 - .L_148)
.L_148:
        /*0004*/ 	.word	0x00000082


	//----- nvinfo : EIATTR_KPARAM_INFO
	.align		4
.L_149:
        /*0008*/ 	.byte	0x04, 0x17
        /*000a*/ 	.short	(.L_151 - .L_150)
.L_150:
        /*000c*/ 	.word	0x00000000
        /*0010*/ 	.short	0x0003
        /*0012*/ 	.short	0x0014
        /*0014*/ 	.byte	0x00, 0xf0, 0x11, 0x00


	//----- nvinfo : EIATTR_KPARAM_INFO
	.align		4
.L_151:
        /*0018*/ 	.byte	0x04, 0x17
        /*001a*/ 	.short	(.L_153 - .L_152)
.L_152:
        /*001c*/ 	.word	0x00000000
        /*0020*/ 	.short	0x0002
        /*0022*/ 	.short	0x0010
        /*0024*/ 	.byte	0x00, 0xf0, 0x11, 0x00


	//----- nvinfo : EIATTR_KPARAM_INFO
	.align		4
.L_153:
        /*0028*/ 	.byte	0x04, 0x17
        /*002a*/ 	.short	(.L_155 - .L_154)
.L_154:
        /*002c*/ 	.word	0x00000000
        /*0030*/ 	.short	0x0001
        /*0032*/ 	.short	0x0008
        /*0034*/ 	.byte	0x00, 0xf5, 0x21, 0x00


	//----- nvinfo : EIATTR_KPARAM_INFO
	.align		4
.L_155:
        /*0038*/ 	.byte	0x04, 0x17
        /*003a*/ 	.short	(.L_157 - .L_156)
.L_156:
        /*003c*/ 	.word	0x00000000
        /*0040*/ 	.short	0x0000
        /*0042*/ 	.short	0x0000
        /*0044*/ 	.byte	0x00, 0xf5, 0x21, 0x00


	//----- nvinfo : EIATTR_SPARSE_MMA_MASK
	.align		4
.L_157:
        /*0048*/ 	.byte	0x03, 0x50
        /*004a*/ 	.short	0x0000


	//----- nvinfo : EIATTR_MAXREG_COUNT
	.align		4
        /*004c*/ 	.byte	0x03, 0x1b
        /*004e*/ 	.short	0x00ff


	//----- nvinfo : EIATTR_MERCURY_ISA_VERSION
	.align		4
        /*0050*/ 	.byte	0x03, 0x5f
        /*0052*/ 	.short	0x0101


	//----- nvinfo : EIATTR_VRC_CTA_INIT_COUNT
	.align		4
        /*0054*/ 	.byte	0x02, 0x4a
	.zero		1
	.zero		1


	//----- nvinfo : EIATTR_EXIT_INSTR_OFFSETS
	.align		4
        /*0058*/ 	.byte	0x04, 0x1c
        /*005a*/ 	.short	(.L_159 - .L_158)


	//   ....[0]....
.L_158:
        /*005c*/ 	.word	0x00000ae0


	//----- nvinfo : EIATTR_CRS_STACK_SIZE
	.align		4
.L_159:
        /*0060*/ 	.byte	0x04, 0x1e
        /*0062*/ 	.short	(.L_161 - .L_160)
.L_160:
        /*0064*/ 	.word	0x00000000


	//----- nvinfo : EIATTR_CBANK_PARAM_SIZE
	.align		4
.L_161:
        /*0068*/ 	.byte	0x03, 0x19
        /*006a*/ 	.short	0x0018


	//----- nvinfo : EIATTR_PARAM_CBANK
	.align		4
        /*006c*/ 	.byte	0x04, 0x0a
        /*006e*/ 	.short	(.L_163 - .L_162)
	.align		4
.L_162:
        /*0070*/ 	.word	index@(.nv.constant0._Z27convulution_1D_basic_kernelPfS_ii)
        /*0074*/ 	.short	0x0380
        /*0076*/ 	.short	0x0018


	//----- nvinfo : EIATTR_SW_WAR
	.align		4
.L_163:
        /*0078*/ 	.byte	0x04, 0x36
        /*007a*/ 	.short	(.L_165 - .L_164)
.L_164:
        /*007c*/ 	.word	0x00000008
.L_165:


//--------------------- .nv.info._Z27convulution_1D_basic_kernelPfS_S_ii --------------------------
	.section	.nv.info._Z27convulution_1D_basic_kernelPfS_S_ii,"",@"SHT_CUDA_INFO"
	.sectionflags	@""
	.align	4


	//----- nvinfo : EIATTR_CUDA_API_VERSION
	.align		4
        /*0000*/ 	.byte	0x04, 0x37
        /*0002*/ 	.short	(.L_167 - .L_166)
.L_166:
        /*0004*/ 	.word	0x00000082


	//----- nvinfo : EIATTR_KPARAM_INFO
	.align		4
.L_167:
        /*0008*/ 	.byte	0x04, 0x17
        /*000a*/ 	.short	(.L_169 - .L_168)
.L_168:
        /*000c*/ 	.word	0x00000000
        /*0010*/ 	.short	0x0004
        /*0012*/ 	.short	0x001c
        /*0014*/ 	.byte	0x00, 0xf0, 0x11, 0x00


	//----- nvinfo : EIATTR_KPARAM_INFO
	.align		4
.L_169:
        /*0018*/ 	.byte	0x04, 0x17
        /*001a*/ 	.short	(.L_171 - .L_170)
.L_170:
        /*001c*/ 	.word	0x00000000
        /*0020*/ 	.short	0x0003
        /*0022*/ 	.short	0x0018
        /*0024*/ 	.byte	0x00, 0xf0, 0x11, 0x00


	//----- nvinfo : EIATTR_KPARAM_INFO
	.align		4
.L_171:
        /*0028*/ 	.byte	0x04, 0x17
        /*002a*/ 	.short	(.L_173 - .L_172)
.L_172:
        /*002c*/ 	.word	0x00000000
        /*0030*/ 	.short	0x0002
        /*0032*/ 	.short	0x0010
        /*0034*/ 	.byte	0x00, 0xf5, 0x21, 0x00


	//----- nvinfo : EIATTR_KPARAM_INFO
	.align		4
.L_173:
        /*0038*/ 	.byte	0x04, 0x17
        /*003a*/ 	.short	(.L_175 - .L_174)
.L_174:
        /*003c*/ 	.word	0x00000000
        /*0040*/ 	.short	0x0001
        /*0042*/ 	.short	0x0008
        /*0044*/ 	.byte	0x00, 0xf5, 0x21, 0x00


	//----- nvinfo : EIATTR_KPARAM_INFO
	.align		4
.L_175:
        /*0048*/ 	.byte	0x04, 0x17
        /*004a*/ 	.short	(.L_177 - .L_176)
.L_176:
        /*004c*/ 	.word	0x00000000
        /*0050*/ 	.short	0x0000
        /*0052*/ 	.short	0x0000
        /*0054*/ 	.byte	0x00, 0xf5, 0x21, 0x00


	//----- nvinfo : EIATTR_SPARSE_MMA_MASK
	.align		4
.L_177:
        /*0058*/ 	.byte	0x03, 0x50
        /*005a*/ 	.short	0x0000


	//----- nvinfo : EIATTR_MAXREG_COUNT
	.align		4
        /*005c*/ 	.byte	0x03, 0x1b
        /*005e*/ 	.short	0x00ff


	//----- nvinfo : EIATTR_MERCURY_ISA_VERSION
	.align		4
        /*0060*/ 	.byte	0x03, 0x5f
        /*0062*/ 	.short	0x0101


	//----- nvinfo : EIATTR_VRC_CTA_INIT_COUNT
	.align		4
        /*0064*/ 	.byte	0x02, 0x4a
	.zero		1
	.zero		1


	//----- nvinfo : EIATTR_EXIT_INSTR_OFFSETS
	.align		4
        /*0068*/ 	.byte	0x04, 0x1c
        /*006a*/ 	.short	(.L_179 - .L_178)


	//   ....[0]....
.L_178:
        /*006c*/ 	.word	0x00000b20


	//----- nvinfo : EIATTR_CRS_STACK_SIZE
	.align		4
.L_179:
        /*0070*/ 	.byte	0x04, 0x1e
        /*0072*/ 	.short	(.L_181 - .L_180)
.L_180:
        /*0074*/ 	.word	0x00000000


	//----- nvinfo : EIATTR_CBANK_PARAM_SIZE
	.align		4
.L_181:
        /*0078*/ 	.byte	0x03, 0x19
        /*007a*/ 	.short	0x0020


	//----- nvinfo : EIATTR_PARAM_CBANK
	.align		4
        /*007c*/ 	.byte	0x04, 0x0a
        /*007e*/ 	.short	(.L_183 - .L_182)
	.align		4
.L_182:
        /*0080*/ 	.word	index@(.nv.constant0._Z27convulution_1D_basic_kernelPfS_S_ii)
        /*0084*/ 	.short	0x0380
        /*0086*/ 	.short	0x0020


	//----- nvinfo : EIATTR_SW_WAR
	.align		4
.L_183:
        /*0088*/ 	.byte	0x04, 0x36
        /*008a*/ 	.short	(.L_185 - .L_184)
.L_184:
        /*008c*/ 	.word	0x00000008
.L_185:


//--------------------- .nv.callgraph             --------------------------
	.section	.nv.callgraph,"",@"SHT_CUDA_CALLGRAPH"
	.align	4
	.sectionentsize	8
	.align		4
        /*0000*/ 	.word	0x00000000
	.align		4
        /*0004*/ 	.word	0xffffffff
	.align		4
        /*0008*/ 	.word	0x00000000
	.align		4
        /*000c*/ 	.word	0xfffffffe
	.align		4
        /*0010*/ 	.word	0x00000000
	.align		4
        /*0014*/ 	.word	0xfffffffd
	.align		4
        /*0018*/ 	.word	0x00000000
	.align		4
        /*001c*/ 	.word	0xfffffffc


//--------------------- .nv.constant3             --------------------------
	.section	.nv.constant3,"a",@progbits
	.align	4
.nv.constant3:
	.type		M,@object
	.size		M,(M_C - M)
M:
	.zero		40
	.type		M_C,@object
	.size		M_C,(.L_1 - M_C)
M_C:
	.zero		400
.L_1:


//--------------------- .text._Z33convulution_2D_const_tiled_sharedILi6ELi6EEvPfS0_iiii --------------------------
	.section	.text._Z33convulution_2D_const_tiled_sharedILi6ELi6EEvPfS0_iiii,"ax",@progbits
	.align	128
        .global         _Z33convulution_2D_const_tiled_sharedILi6ELi6EEvPfS0_iiii
        .type           _Z33convulution_2D_const_tiled_sharedILi6ELi6EEvPfS0_iiii,@function
        .size           _Z33convulution_2D_const_tiled_sharedILi6ELi6EEvPfS0_iiii,(.L_x_89 - _Z33convulution_2D_const_tiled_sharedILi6ELi6EEvPfS0_iiii)
        .other          _Z33convulution_2D_const_tiled_sharedILi6ELi6EEvPfS0_iiii,@"STO_CUDA_ENTRY STV_DEFAULT"
_Z33convulution_2D_const_tiled_sharedILi6ELi6EEvPfS0_iiii:
.text._Z33convulution_2D_const_tiled_sharedILi6ELi6EEvPfS0_iiii:
[----:B------:R-:W-:Y:S01]  /*0000*/  LDC R1, c[0x0][0x37c] ;  /* 0x0000df00ff017b82 */ /* 0x000fe20000000800 */
[----:B------:R-:W0:Y:S07]  /*0010*/  S2R R13, SR_TID.X ;  /* 0x00000000000d7919 */ /* 0x000e2e0000002100 */
[----:B------:R-:W1:Y:S01]  /*0020*/  S2UR UR4, SR_CTAID.X ;  /* 0x00000000000479c3 */ /* 0x000e620000002500 */
[----:B------:R-:W1:Y:S01]  /*0030*/  LDCU UR5, c[0x0][0x360] ;  /* 0x00006c00ff0577ac */ /* 0x000e620008000800 */
[----:B------:R-:W2:Y:S01]  /*0040*/  S2R R10, SR_TID.Y ;  /* 0x00000000000a7919 */ /* 0x000ea20000002200 */
[----:B------:R-:W3:Y:S05]  /*0050*/  LDCU UR8, c[0x0][0x39c] ;  /* 0x00007380ff0877ac */ /* 0x000eea0008000800 */
[----:B------:R-:W4:Y:S08]  /*0060*/  S2UR UR6, SR_CTAID.Y ;  /* 0x00000000000679c3 */ /* 0x000f300000002600 */
[----:B------:R-:W4:Y:S08]  /*0070*/  LDC R12, c[0x0][0x364] ;  /* 0x0000d900ff0c7b82 */ /* 0x000f300000000800 */
[----:B------:R-:W5:Y:S01]  /*0080*/  LDC.64 R4, c[0x0][0x380] ;  /* 0x0000e000ff047b82 */ /* 0x000f620000000a00 */
[----:B-1----:R-:W-:-:S06]  /*0090*/  UIMAD UR4, UR4, UR5, URZ ;  /* 0x00000005040472a4 */ /* 0x002fcc000f8e02ff */
[----:B0-----:R-:W-:Y:S01]  /*00a0*/  IADD3 R16, PT, PT, R13, UR4, RZ ;  /* 0x000000040d107c10 */ /* 0x001fe2000fffe0ff */
[----:B------:R-:W0:Y:S01]  /*00b0*/  S2R R9, SR_CgaCtaId ;  /* 0x0000000000097919 */ /* 0x000e220000008800 */
[----:B------:R-:W1:Y:S01]  /*00c0*/  LDC.64 R2, c[0x0][0x390] ;  /* 0x0000e400ff027b82 */ /* 0x000e620000000a00 */
[----:B----4-:R-:W-:Y:S01]  /*00d0*/  IMAD R19, R12, UR6, RZ ;  /* 0x000000060c137c24 */ /* 0x010fe2000f8e02ff */
[----:B------:R-:W4:Y:S03]  /*00e0*/  LDCU.64 UR6, c[0x0][0x358] ;  /* 0x00006b00ff0677ac */ /* 0x000f260008000a00 */
[----:B--2---:R-:W-:-:S04]  /*00f0*/  IMAD.IADD R17, R19, 0x1, R10 ;  /* 0x0000000113117824 */ /* 0x004fc800078e020a */
[----:B---3--:R-:W-:-:S04]  /*0100*/  IMAD R11, R17, UR8, R16 ;  /* 0x00000008110b7c24 */ /* 0x008fc8000f8e0210 */
[----:B-----5:R-:W-:-:S05]  /*0110*/  IMAD.WIDE R6, R11, 0x4, R4 ;  /* 0x000000040b067825 */ /* 0x020fca00078e0204 */
[----:B----4-:R-:W2:Y:S01]  /*0120*/  LDG.E R8, desc[UR6][R6.64] ;  /* 0x0000000606087981 */ /* 0x010ea2000c1e1900 */
[----:B-1----:R-:W-:Y:S01]  /*0130*/  LEA.HI R18, R3, R3, RZ, 0x1 ;  /* 0x0000000303127211 */ /* 0x002fe200078f08ff */
[----:B------:R-:W-:Y:S01]  /*0140*/  BSSY.RECONVERGENT B0, `(.L_x_0) ;  /* 0x0000018000007945 */ /* 0x000fe20003800200 */
[----:B------:R-:W-:Y:S02]  /*0150*/  MOV R0, 0x400 ;  /* 0x0000040000007802 */ /* 0x000fe40000000f00 */
[----:B------:R-:W-:Y:S02]  /*0160*/  SHF.R.S32.HI R18, RZ, 0x1, R18 ;  /* 0x00000001ff127819 */ /* 0x000fe40000011412 */
[----:B------:R-:W-:Y:S02]  /*0170*/  LEA.HI R21, R2, R2, RZ, 0x1 ;  /* 0x0000000202157211 */ /* 0x000fe400078f08ff */
[----:B0-----:R-:W-:Y:S02]  /*0180*/  LEA R0, R9, R0, 0x18 ;  /* 0x0000000009007211 */ /* 0x001fe400078ec0ff */
[----:B------:R-:W-:-:S02]  /*0190*/  IADD3 R20, PT, PT, R18, R10, RZ ;  /* 0x0000000a12147210 */ /* 0x000fc40007ffe0ff */
[----:B------:R-:W-:-:S03]  /*01a0*/  SHF.R.S32.HI R21, RZ, 0x1, R21 ;  /* 0x00000001ff157819 */ /* 0x000fc60000011415 */
[----:B------:R-:W-:Y:S01]  /*01b0*/  IMAD R15, R20, 0x18, R0 ;  /* 0x00000018140f7824 */ /* 0x000fe200078e0200 */
[----:B------:R-:W-:Y:S01]  /*01c0*/  ISETP.GE.U32.AND P0, PT, R13, R21, PT ;  /* 0x000000150d00720c */ /* 0x000fe20003f06070 */
[----:B------:R-:W-:-:S05]  /*01d0*/  IMAD.IADD R14, R21, 0x1, R13 ;  /* 0x00000001150e7824 */ /* 0x000fca00078e020d */
[----:B------:R-:W-:-:S05]  /*01e0*/  LEA R22, R14, R15, 0x2 ;  /* 0x0000000f0e167211 */ /* 0x000fca00078e10ff */
[----:B--2---:R0:W-:Y:S02]  /*01f0*/  STS [R22], R8 ;  /* 0x0000000816007388 */ /* 0x0041e40000000800 */
[----:B------:R-:W-:Y:S05]  /*0200*/  @P0 BRA `(.L_x_1) ;  /* 0x00000000002c0947 */ /* 0x000fea0003800000 */
[----:B------:R-:W-:Y:S01]  /*0210*/  ISETP.GE.AND P0, PT, R16, R21, PT ;  /* 0x000000151000720c */ /* 0x000fe20003f06270 */
[----:B------:R-:W-:Y:S01]  /*0220*/  BSSY.RECONVERGENT B1, `(.L_x_2) ;  /* 0x0000008000017945 */ /* 0x000fe20003800200 */
[----:B0-----:R-:W-:Y:S02]  /*0230*/  HFMA2 R8, -RZ, RZ, 0, 0 ;  /* 0x00000000ff087431 */ /* 0x001fe400000001ff */
[----:B------:R-:W-:-:S09]  /*0240*/  IMAD R23, R13, 0x4, R15 ;  /* 0x000000040d177824 */ /* 0x000fd200078e020f */
[----:B------:R-:W-:Y:S05]  /*0250*/  @!P0 BRA `(.L_x_3) ;  /* 0x0000000000108947 */ /* 0x000fea0003800000 */
[----:B------:R-:W-:-:S04]  /*0260*/  IMAD.IADD R8, R16, 0x1, -R21 ;  /* 0x0000000110087824 */ /* 0x000fc800078e0a15 */
[----:B------:R-:W-:-:S04]  /*0270*/  IMAD R9, R17, UR8, R8 ;  /* 0x0000000811097c24 */ /* 0x000fc8000f8e0208 */
[----:B------:R-:W-:-:S06]  /*0280*/  IMAD.WIDE R8, R9, 0x4, R4 ;  /* 0x0000000409087825 */ /* 0x000fcc00078e0204 */
[----:B------:R0:W5:Y:S02]  /*0290*/  LDG.E R8, desc[UR6][R8.64] ;  /* 0x0000000608087981 */ /* 0x000164000c1e1900 */
.L_x_3:
[----:B------:R-:W-:Y:S05]  /*02a0*/  BSYNC.RECONVERGENT B1 ;  /* 0x0000000000017941 */ /* 0x000fea0003800200 */
.L_x_2:
[----:B-----5:R1:W-:Y:S02]  /*02b0*/  STS [R23], R8 ;  /* 0x0000000817007388 */ /* 0x0203e40000000800 */
.L_x_1:
[----:B------:R-:W-:Y:S05]  /*02c0*/  BSYNC.RECONVERGENT B0 ;  /* 0x0000000000007941 */ /* 0x000fea0003800200 */
.L_x_0:
[----:B01----:R-:W-:Y:S01]  /*02d0*/  IADD3 R8, PT, PT, -R21, UR5, RZ ;  /* 0x0000000515087c10 */ /* 0x003fe2000fffe1ff */
[----:B------:R-:W-:Y:S03]  /*02e0*/  BSSY.RECONVERGENT B0, `(.L_x_4) ;  /* 0x000000d000007945 */ /* 0x000fe60003800200 */
[----:B------:R-:W-:-:S13]  /*02f0*/  ISETP.GE.U32.AND P0, PT, R13, R8, PT ;  /* 0x000000080d00720c */ /* 0x000fda0003f06070 */
[----:B------:R-:W-:Y:S05]  /*0300*/  @!P0 BRA `(.L_x_5) ;  /* 0x0000000000288947 */ /* 0x000fea0003800000 */
[----:B------:R-:W-:Y:S01]  /*0310*/  IADD3 R8, PT, PT, R14, UR4, RZ ;  /* 0x000000040e087c10 */ /* 0x000fe2000fffe0ff */
[----:B------:R-:W-:Y:S01]  /*0320*/  BSSY.RECONVERGENT B1, `(.L_x_6) ;  /* 0x0000007000017945 */ /* 0x000fe20003800200 */
[----:B------:R-:W-:Y:S02]  /*0330*/  IMAD R9, R21, 0x4, R22 ;  /* 0x0000000415097824 */ /* 0x000fe400078e0216 */
[----:B------:R-:W-:Y:S02]  /*0340*/  ISETP.GE.AND P0, PT, R8, UR8, PT ;  /* 0x0000000808007c0c */ /* 0x000fe4000bf06270 */
[----:B------:R-:W-:-:S11]  /*0350*/  MOV R8, RZ ;  /* 0x000000ff00087202 */ /* 0x000fd60000000f00 */
[----:B------:R-:W-:Y:S05]  /*0360*/  @P0 BRA `(.L_x_7) ;  /* 0x0000000000080947 */ /* 0x000fea0003800000 */
[----:B------:R-:W-:-:S05]  /*0370*/  IMAD.WIDE R6, R21, 0x4, R6 ;  /* 0x0000000415067825 */ /* 0x000fca00078e0206 */
[----:B------:R0:W5:Y:S02]  /*0380*/  LDG.E R8, desc[UR6][R6.64] ;  /* 0x0000000606087981 */ /* 0x000164000c1e1900 */
.L_x_7:
[----:B------:R-:W-:Y:S05]  /*0390*/  BSYNC.RECONVERGENT B1 ;  /* 0x0000000000017941 */ /* 0x000fea0003800200 */
.L_x_6:
[----:B-----5:R1:W-:Y:S02]  /*03a0*/  STS [R9], R8 ;  /* 0x0000000809007388 */ /* 0x0203e40000000800 */
.L_x_5:
[----:B------:R-:W-:Y:S05]  /*03b0*/  BSYNC.RECONVERGENT B0 ;  /* 0x0000000000007941 */ /* 0x000fea0003800200 */
.L_x_4:
[C---:B------:R-:W-:Y:S01]  /*03c0*/  ISETP.GE.U32.AND P0, PT, R10.reuse, R18, PT ;  /* 0x000000120a00720c */ /* 0x040fe20003f06070 */
[----:B------:R-:W-:Y:S01]  /*03d0*/  BSSY.RECONVERGENT B0, `(.L_x_8) ;  /* 0x000000e000007945 */ /* 0x000fe20003800200 */
[----:B-1----:R-:W-:-:S11]  /*03e0*/  IMAD R9, R10, 0x18, R0 ;  /* 0x000000180a097824 */ /* 0x002fd600078e0200 */
        /* <DEDUP_REMOVED lines=10> */
.L_x_11:
[----:B------:R-:W-:Y:S05]  /*0490*/  BSYNC.RECONVERGENT B1 ;  /* 0x0000000000017941 */ /* 0x000fea0003800200 */
.L_x_10:
[----:B-----5:R1:W-:Y:S02]  /*04a0*/  STS [R23], R6 ;  /* 0x0000000617007388 */ /* 0x0203e40000000800 */
.L_x_9:
[----:B------:R-:W-:Y:S05]  /*04b0*/  BSYNC.RECONVERGENT B0 ;  /* 0x0000000000007941 */ /* 0x000fea0003800200 */
.L_x_8:
[----:B0-----:R-:W-:Y:S01]  /*04c0*/  IADD3 R7, PT, PT, -R18, R12, RZ ;  /* 0x0000000c12077210 */ /* 0x001fe20007ffe1ff */
[----:B------:R-:W-:Y:S03]  /*04d0*/  BSSY.RECONVERGENT B0, `(.L_x_12) ;  /* 0x0000010000007945 */ /* 0x000fe60003800200 */
[----:B------:R-:W-:-:S13]  /*04e0*/  ISETP.GE.U32.AND P1, PT, R10, R7, PT ;  /* 0x000000070a00720c */ /* 0x000fda0003f26070 */
[----:B------:R-:W-:Y:S05]  /*04f0*/  @!P1 BRA `(.L_x_13) ;  /* 0x0000000000349947 */ /* 0x000fea0003800000 */
[----:B------:R-:W0:Y:S01]  /*0500*/  LDCU UR4, c[0x0][0x398] ;  /* 0x00007300ff0477ac */ /* 0x000e220008000800 */
[----:B------:R-:W-:Y:S01]  /*0510*/  IMAD.IADD R19, R19, 0x1, R20 ;  /* 0x0000000113137824 */ /* 0x000fe200078e0214 */
[----:B------:R-:W-:Y:S01]  /*0520*/  BSSY.RECONVERGENT B1, `(.L_x_14) ;  /* 0x0000009000017945 */ /* 0x000fe20003800200 */
[----:B------:R-:W-:Y:S02]  /*0530*/  IMAD R7, R21, 0x30, R9 ;  /* 0x0000003015077824 */ /* 0x000fe400078e0209 */
[----:B-1----:R-:W-:-:S03]  /*0540*/  IMAD.MOV.U32 R6, RZ, RZ, RZ ;  /* 0x000000ffff067224 */ /* 0x002fc600078e00ff */
[----:B------:R-:W-:Y:S02]  /*0550*/  LEA R23, R14, R7, 0x2 ;  /* 0x000000070e177211 */ /* 0x000fe400078e10ff */
[----:B0-----:R-:W-:-:S13]  /*0560*/  ISETP.GE.AND P1, PT, R19, UR4, PT ;  /* 0x0000000413007c0c */ /* 0x001fda000bf26270 */
[----:B------:R-:W-:Y:S05]  /*0570*/  @P1 BRA `(.L_x_15) ;  /* 0x00000000000c1947 */ /* 0x000fea0003800000 */
[----:B------:R-:W-:-:S04]  /*0580*/  IMAD R7, R19, UR8, R16 ;  /* 0x0000000813077c24 */ /* 0x000fc8000f8e0210 */
[----:B------:R-:W-:-:S06]  /*0590*/  IMAD.WIDE R6, R7, 0x4, R4 ;  /* 0x0000000407067825 */ /* 0x000fcc00078e0204 */
[----:B------:R0:W5:Y:S02]  /*05a0*/  LDG.E R6, desc[UR6][R6.64] ;  /* 0x0000000606067981 */ /* 0x000164000c1e1900 */
.L_x_15:
[----:B------:R-:W-:Y:S05]  /*05b0*/  BSYNC.RECONVERGENT B1 ;  /* 0x0000000000017941 */ /* 0x000fea0003800200 */
.L_x_14:
[----:B-----5:R2:W-:Y:S02]  /*05c0*/  STS [R23], R6 ;  /* 0x0000000617007388 */ /* 0x0205e40000000800 */
.L_x_13:
[----:B------:R-:W-:Y:S05]  /*05d0*/  BSYNC.RECONVERGENT B0 ;  /* 0x0000000000007941 */ /* 0x000fea0003800200 */
.L_x_12:
[----:B------:R-:W-:Y:S01]  /*05e0*/  ISETP.GE.U32.OR P0, PT, R13, R21, P0 ;  /* 0x000000150d00720c */ /* 0x000fe20000706470 */
[----:B------:R-:W-:-:S12]  /*05f0*/  BSSY.RECONVERGENT B0, `(.L_x_16) ;  /* 0x000002d000007945 */ /* 0x000fd80003800200 */
[----:B------:R-:W-:Y:S05]  /*0600*/  @P0 BRA `(.L_x_17) ;  /* 0x0000000000ac0947 */ /* 0x000fea0003800000 */
[----:B------:R-:W3:Y:S01]  /*0610*/  LDCU UR4, c[0x0][0x398] ;  /* 0x00007300ff0477ac */ /* 0x000ee20008000800 */
[C---:B0-----:R-:W-:Y:S01]  /*0620*/  IADD3 R7, PT, PT, R17.reuse, R12, RZ ;  /* 0x0000000c11077210 */ /* 0x041fe20007ffe0ff */
[----:B-12---:R-:W-:Y:S01]  /*0630*/  VIADD R6, R16, UR5 ;  /* 0x0000000510067c36 */ /* 0x006fe20008000000 */
[----:B------:R-:W-:Y:S01]  /*0640*/  ISETP.GE.AND P0, PT, R17, R18, PT ;  /* 0x000000121100720c */ /* 0x000fe20003f06270 */
[----:B------:R-:W-:Y:S01]  /*0650*/  HFMA2 R22, -RZ, RZ, 0, 0 ;  /* 0x00000000ff167431 */ /* 0x000fe200000001ff */
[----:B------:R-:W-:Y:S01]  /*0660*/  IADD3 R19, PT, PT, R18, R7, RZ ;  /* 0x0000000712137210 */ /* 0x000fe20007ffe0ff */
[----:B------:R-:W-:Y:S01]  /*0670*/  IMAD.IADD R8, R21, 0x1, R6 ;  /* 0x0000000115087824 */ /* 0x000fe200078e0206 */
[----:B------:R-:W-:Y:S01]  /*0680*/  ISETP.LT.OR P0, PT, R16, R21, !P0 ;  /* 0x000000151000720c */ /* 0x000fe20004701670 */
[----:B------:R-:W-:Y:S02]  /*0690*/  IMAD.MOV.U32 R20, RZ, RZ, RZ ;  /* 0x000000ffff147224 */ /* 0x000fe400078e00ff */
[----:B------:R-:W-:Y:S01]  /*06a0*/  IMAD.MOV.U32 R24, RZ, RZ, RZ ;  /* 0x000000ffff187224 */ /* 0x000fe200078e00ff */
[----:B------:R-:W-:-:S04]  /*06b0*/  ISETP.GE.U32.AND P2, PT, R8, UR8, PT ;  /* 0x0000000808007c0c */ /* 0x000fc8000bf46070 */
[----:B------:R-:W-:Y:S02]  /*06c0*/  ISETP.LT.OR P2, PT, R17, R18, P2 ;  /* 0x000000121100720c */ /* 0x000fe40001741670 */
[----:B---3--:R-:W-:-:S03]  /*06d0*/  ISETP.GE.U32.AND P1, PT, R19, UR4, PT ;  /* 0x0000000413007c0c */ /* 0x008fc6000bf26070 */
[----:B------:R-:W-:Y:S02]  /*06e0*/  @!P0 IADD3 R19, PT, PT, R17, -R18, RZ ;  /* 0x8000001211138210 */ /* 0x000fe40007ffe0ff */
[----:B------:R-:W-:Y:S02]  /*06f0*/  ISETP.LT.OR P3, PT, R16, R21, P1 ;  /* 0x000000151000720c */ /* 0x000fe40000f61670 */
[----:B------:R-:W-:Y:S01]  /*0700*/  ISETP.GE.U32.OR P1, PT, R8, UR8, P1 ;  /* 0x0000000808007c0c */ /* 0x000fe20008f26470 */
[----:B------:R-:W-:-:S04]  /*0710*/  @!P0 IMAD.IADD R8, R16, 0x1, -R21 ;  /* 0x0000000110088824 */ /* 0x000fc800078e0a15 */
[----:B------:R-:W-:Y:S01]  /*0720*/  @!P0 IMAD R19, R19, UR8, R8 ;  /* 0x0000000813138c24 */ /* 0x000fe2000f8e0208 */
[----:B------:R-:W-:-:S05]  /*0730*/  MOV R8, RZ ;  /* 0x000000ff00087202 */ /* 0x000fca0000000f00 */
[----:B------:R-:W-:Y:S01]  /*0740*/  @!P3 IADD3 R16, PT, PT, R16, -R21, RZ ;  /* 0x800000151010b210 */ /* 0x000fe20007ffe0ff */
[----:B------:R-:W-:Y:S02]  /*0750*/  @!P2 IMAD.IADD R21, R17, 0x1, -R18 ;  /* 0x000000011115a824 */ /* 0x000fe400078e0a12 */
[C---:B------:R-:W-:Y:S02]  /*0760*/  @!P1 IMAD R23, R7.reuse, UR8, R6 ;  /* 0x0000000807179c24 */ /* 0x040fe4000f8e0206 */
[----:B------:R-:W-:Y:S02]  /*0770*/  @!P3 IMAD R17, R7, UR8, R16 ;  /* 0x000000080711bc24 */ /* 0x000fe4000f8e0210 */
[----:B------:R-:W-:Y:S02]  /*0780*/  @!P2 IMAD R21, R21, UR8, R6 ;  /* 0x000000081515ac24 */ /* 0x000fe4000f8e0206 */
[----:B------:R-:W-:-:S04]  /*0790*/  @!P0 IMAD.WIDE R18, R19, 0x4, R4 ;  /* 0x0000000413128825 */ /* 0x000fc800078e0204 */
[--C-:B------:R-:W-:Y:S01]  /*07a0*/  @!P1 IMAD.WIDE.U32 R6, R23, 0x4, R4.reuse ;  /* 0x0000000417069825 */ /* 0x100fe200078e0004 */
[----:B------:R-:W2:Y:S03]  /*07b0*/  @!P0 LDG.E R8, desc[UR6][R18.64] ;  /* 0x0000000612088981 */ /* 0x000ea6000c1e1900 */
[--C-:B------:R-:W-:Y:S01]  /*07c0*/  @!P3 IMAD.WIDE.U32 R16, R17, 0x4, R4.reuse ;  /* 0x000000041110b825 */ /* 0x100fe200078e0004 */
[----:B------:R-:W3:Y:S03]  /*07d0*/  @!P1 LDG.E R24, desc[UR6][R6.64] ;  /* 0x0000000606189981 */ /* 0x000ee6000c1e1900 */
[----:B------:R-:W-:Y:S01]  /*07e0*/  @!P2 IMAD.WIDE.U32 R4, R21, 0x4, R4 ;  /* 0x000000041504a825 */ /* 0x000fe200078e0004 */
[----:B------:R-:W4:Y:S04]  /*07f0*/  @!P3 LDG.E R22, desc[UR6][R16.64] ;  /* 0x000000061016b981 */ /* 0x000f28000c1e1900 */
[----:B------:R-:W5:Y:S01]  /*0800*/  @!P2 LDG.E R20, desc[UR6][R4.64] ;  /* 0x000000060414a981 */ /* 0x000f62000c1e1900 */
[----:B------:R-:W-:Y:S01]  /*0810*/  IMAD R21, R13, 0x18, R0 ;  /* 0x000000180d157824 */ /* 0x000fe200078e0200 */
[----:B------:R-:W-:Y:S01]  /*0820*/  IADD3 R14, PT, PT, R14, UR5, RZ ;  /* 0x000000050e0e7c10 */ /* 0x000fe2000fffe0ff */
[----:B------:R-:W-:-:S02]  /*0830*/  IMAD R12, R12, 0x18, R15 ;  /* 0x000000180c0c7824 */ /* 0x000fc400078e020f */
[----:B------:R-:W-:Y:S01]  /*0840*/  IMAD R21, R10, 0x4, R21 ;  /* 0x000000040a157824 */ /* 0x000fe200078e0215 */
[C---:B------:R-:W-:Y:S01]  /*0850*/  LEA R15, R14.reuse, R9, 0x2 ;  /* 0x000000090e0f7211 */ /* 0x040fe200078e10ff */
[----:B------:R-:W-:Y:S01]  /*0860*/  IMAD R23, R13, 0x4, R12 ;  /* 0x000000040d177824 */ /* 0x000fe200078e020c */
[----:B------:R-:W-:Y:S02]  /*0870*/  LEA R25, R14, R12, 0x2 ;  /* 0x0000000c0e197211 */ /* 0x000fe400078e10ff */
[----:B--2---:R0:W-:Y:S04]  /*0880*/  STS [R21], R8 ;  /* 0x0000000815007388 */ /* 0x0041e80000000800 */
[----:B-----5:R0:W-:Y:S04]  /*0890*/  STS [R15], R20 ;  /* 0x000000140f007388 */ /* 0x0201e80000000800 */
[----:B----4-:R0:W-:Y:S04]  /*08a0*/  STS [R23], R22 ;  /* 0x0000001617007388 */ /* 0x0101e80000000800 */
[----:B---3--:R0:W-:Y:S02]  /*08b0*/  STS [R25], R24 ;  /* 0x0000001819007388 */ /* 0x0081e40000000800 */
.L_x_17:
[----:B------:R-:W-:Y:S05]  /*08c0*/  BSYNC.RECONVERGENT B0 ;  /* 0x0000000000007941 */ /* 0x000fea0003800200 */
.L_x_16:
[----:B------:R-:W-:Y:S01]  /*08d0*/  VIMNMX R3, PT, PT, R2, R3, PT ;  /* 0x0000000302037248 */ /* 0x000fe20003fe0100 */
[----:B------:R-:W-:Y:S01]  /*08e0*/  BAR.SYNC.DEFER_BLOCKING 0x0 ;  /* 0x0000000000007b1d */ /* 0x000fe20000010000 */
[----:B------:R-:W-:Y:S02]  /*08f0*/  IMAD.MOV.U32 R4, RZ, RZ, RZ ;  /* 0x000000ffff047224 */ /* 0x000fe400078e00ff */
[----:B------:R-:W-:-:S13]  /*0900*/  ISETP.GE.AND P0, PT, R3, 0x1, PT ;  /* 0x000000010300780c */ /* 0x000fda0003f06270 */
[----:B------:R-:W-:Y:S05]  /*0910*/  @!P0 BRA `(.L_x_18) ;  /* 0x00000004009c8947 */ /* 0x000fea0003800000 */
[----:B0-----:R-:W-:Y:S01]  /*0920*/  LOP3.LUT R24, R2, 0x7, RZ, 0xc0, !PT ;  /* 0x0000000702187812 */ /* 0x001fe200078ec0ff */
[----:B------:R-:W-:Y:S01]  /*0930*/  IMAD R7, R10, 0x6, R13 ;  /* 0x000000060a077824 */ /* 0x000fe200078e020d */
[----:B------:R-:W-:Y:S02]  /*0940*/  LOP3.LUT R3, R2, 0x7ffffff8, RZ, 0xc0, !PT ;  /* 0x7ffffff802037812 */ /* 0x000fe400078ec0ff */
[----:B------:R-:W-:Y:S01]  /*0950*/  IADD3 R4, PT, PT, R24, -0x1, RZ ;  /* 0xffffffff18047810 */ /* 0x000fe20007ffe0ff */
[----:B------:R-:W-:Y:S01]  /*0960*/  IMAD.U32 R7, R7, 0x4, R0 ;  /* 0x0000000407077824 */ /* 0x000fe200078e0000 */
[----:B------:R-:W-:Y:S01]  /*0970*/  LOP3.LUT R2, R2, 0x3, RZ, 0xc0, !PT ;  /* 0x0000000302027812 */ /* 0x000fe200078ec0ff */
[----:B------:R-:W-:Y:S01]  /*0980*/  IMAD.MOV.U32 R0, RZ, RZ, RZ ;  /* 0x000000ffff007224 */ /* 0x000fe200078e00ff */
[----:B------:R-:W-:Y:S01]  /*0990*/  ISETP.GE.U32.AND P0, PT, R4, 0x3, PT ;  /* 0x000000030400780c */ /* 0x000fe20003f06070 */
[----:B------:R-:W-:Y:S01]  /*09a0*/  VIADD R7, R7, 0x10 ;  /* 0x0000001007077836 */ /* 0x000fe20000000000 */
[----:B------:R-:W-:-:S02]  /*09b0*/  MOV R4, RZ ;  /* 0x000000ff00047202 */ /* 0x000fc40000000f00 */
[----:B------:R-:W-:-:S09]  /*09c0*/  IADD3 R5, PT, PT, -R3, RZ, RZ ;  /* 0x000000ff03057210 */ /* 0x000fd20007ffe1ff */
.L_x_24:
[----:B------:R-:W0:Y:S01]  /*09d0*/  LDCU UR4, c[0x0][0x390] ;  /* 0x00007200ff0477ac */ /* 0x000e220008000800 */
[----:B------:R-:W-:Y:S01]  /*09e0*/  HFMA2 R15, -RZ, RZ, 0, 0 ;  /* 0x00000000ff0f7431 */ /* 0x000fe200000001ff */
[----:B0-----:R-:W-:Y:S02]  /*09f0*/  UISETP.GE.U32.AND UP0, UPT, UR4, 0x8, UPT ;  /* 0x000000080400788c */ /* 0x001fe4000bf06070 */
[----:B-12---:R-:W-:-:S07]  /*0a00*/  IMAD R6, R0, UR4, RZ ;  /* 0x0000000400067c24 */ /* 0x006fce000f8e02ff */
[----:B------:R-:W-:Y:S05]  /*0a10*/  BRA.U !UP0, `(.L_x_19) ;  /* 0x0000000108887547 */ /* 0x000fea000b800000 */
[----:B------:R-:W-:Y:S01]  /*0a20*/  MOV R15, 0x10 ;  /* 0x00000010000f7802 */ /* 0x000fe20000000f00 */
[----:B------:R-:W-:Y:S02]  /*0a30*/  IMAD R8, R0, 0x18, R7 ;  /* 0x0000001800087824 */ /* 0x000fe400078e0207 */
[----:B------:R-:W-:Y:S02]  /*0a40*/  IMAD.MOV.U32 R12, RZ, RZ, R5 ;  /* 0x000000ffff0c7224 */ /* 0x000fe400078e0005 */
[----:B------:R-:W-:-:S07]  /*0a50*/  IMAD R10, R6, 0x4, R15 ;  /* 0x00000004060a7824 */ /* 0x000fce00078e020f */
.L_x_20:
[----:B------:R-:W0:Y:S01]  /*0a60*/  LDS R22, [R8+-0x10] ;  /* 0xfffff00008167984 */ /* 0x000e220000000800 */
[----:B------:R-:W0:Y:S01]  /*0a70*/  LDC R23, c[0x3][R10+-0x10] ;  /* 0x00fffc000a177b82 */ /* 0x000e220000000800 */
[----:B------:R-:W-:Y:S02]  /*0a80*/  IADD3 R12, PT, PT, R12, 0x8, RZ ;  /* 0x000000080c0c7810 */ /* 0x000fe40007ffe0ff */
[----:B------:R-:W1:Y:S02]  /*0a90*/  LDS R26, [R8+-0xc] ;  /* 0xfffff400081a7984 */ /* 0x000e640000000800 */
[----:B------:R-:W-:Y:S02]  /*0aa0*/  ISETP.NE.AND P1, PT, R12, RZ, PT ;  /* 0x000000ff0c00720c */ /* 0x000fe40003f25270 */
[----:B------:R-:W2:Y:S01]  /*0ab0*/  LDS R15, [R8+-0x8] ;  /* 0xfffff800080f7984 */ /* 0x000ea20000000800 */
[----:B------:R-:W1:Y:S03]  /*0ac0*/  LDC R25, c[0x3][R10+-0xc] ;  /* 0x00fffd000a197b82 */ /* 0x000e660000000800 */
[----:B------:R-:W3:Y:S04]  /*0ad0*/  LDS R14, [R8+-0x4] ;  /* 0xfffffc00080e7984 */ /* 0x000ee80000000800 */
[----:B------:R-:W4:Y:S01]  /*0ae0*/  LDS R16, [R8] ;  /* 0x0000000008107984 */ /* 0x000f220000000800 */
[----:B------:R-:W2:Y:S03]  /*0af0*/  LDC R18, c[0x3][R10+-0x8] ;  /* 0x00fffe000a127b82 */ /* 0x000ea60000000800 */
[----:B------:R-:W5:Y:S04]  /*0b00*/  LDS R17, [R8+0x4] ;  /* 0x0000040008117984 */ /* 0x000f680000000800 */
[----:B------:R-:W5:Y:S01]  /*0b10*/  LDS R19, [R8+0x8] ;  /* 0x0000080008137984 */ /* 0x000f620000000800 */
[----:B------:R-:W3:Y:S03]  /*0b20*/  LDC R21, c[0x3][R10+-0x4] ;  /* 0x00ffff000a157b82 */ /* 0x000ee60000000800 */
[----:B------:R0:W5:Y:S02]  /*0b30*/  LDS R20, [R8+0xc] ;  /* 0x00000c0008147984 */ /* 0x0001640000000800 */
[----:B0-----:R-:W-:-:S02]  /*0b40*/  VIADD R8, R8, 0x20 ;  /* 0x0000002008087836 */ /* 0x001fc40000000000 */
[----:B------:R-:W-:Y:S02]  /*0b50*/  FFMA R22, R23, R22, R4 ;  /* 0x0000001617167223 */ /* 0x000fe40000000004 */
[----:B------:R-:W4:Y:S02]  /*0b60*/  LDC R23, c[0x3][R10] ;  /* 0x00c000000a177b82 */ /* 0x000f240000000800 */
[----:B-1----:R-:W-:-:S04]  /*0b70*/  FFMA R27, R25, R26, R22 ;  /* 0x0000001a191b7223 */ /* 0x002fc80000000016 */
[----:B--2---:R-:W-:Y:S02]  /*0b80*/  FFMA R18, R18, R15, R27 ;  /* 0x0000000f12127223 */ /* 0x004fe4000000001b */
[----:B------:R-:W5:Y:S02]  /*0b90*/  LDC R4, c[0x3][R10+0x4] ;  /* 0x00c001000a047b82 */ /* 0x000f640000000800 */
[----:B---3--:R-:W-:-:S06]  /*0ba0*/  FFMA R14, R21, R14, R18 ;  /* 0x0000000e150e7223 */ /* 0x008fcc0000000012 */
[----:B------:R0:W1:Y:S08]  /*0bb0*/  LDC R22, c[0x3][R10+0x8] ;  /* 0x00c002000a167b82 */ /* 0x0000700000000800 */
[----:B------:R0:W2:Y:S01]  /*0bc0*/  LDC R25, c[0x3][R10+0xc] ;  /* 0x00c003000a197b82 */ /* 0x0000a20000000800 */
[----:B----4-:R-:W-:-:S04]  /*0bd0*/  FFMA R23, R23, R16, R14 ;  /* 0x0000001017177223 */ /* 0x010fc8000000000e */
[----:B-----5:R-:W-:Y:S01]  /*0be0*/  FFMA R17, R4, R17, R23 ;  /* 0x0000001104117223 */ /* 0x020fe20000000017 */
[----:B0-----:R-:W-:-:S03]  /*0bf0*/  IADD3 R10, PT, PT, R10, 0x20, RZ ;  /* 0x000000200a0a7810 */ /* 0x001fc60007ffe0ff */
[----:B-1----:R-:W-:-:S04]  /*0c00*/  FFMA R22, R22, R19, R17 ;  /* 0x0000001316167223 */ /* 0x002fc80000000011 */
[----:B--2---:R-:W-:Y:S01]  /*0c10*/  FFMA R4, R25, R20, R22 ;  /* 0x0000001419047223 */ /* 0x004fe20000000016 */
[----:B------:R-:W-:Y:S06]  /*0c20*/  @P1 BRA `(.L_x_20) ;  /* 0xfffffffc008c1947 */ /* 0x000fec000383ffff */
[----:B------:R-:W-:-:S07]  /*0c30*/  MOV R15, R3 ;  /* 0x00000003000f7202 */ /* 0x000fce0000000f00 */
.L_x_19:
[----:B------:R-:W-:-:S13]  /*0c40*/  ISETP.NE.AND P1, PT, R24, RZ, PT ;  /* 0x000000ff1800720c */ /* 0x000fda0003f25270 */
[----:B------:R-:W-:Y:S05]  /*0c50*/  @!P1 BRA `(.L_x_21) ;  /* 0x0000000000bc9947 */ /* 0x000fea0003800000 */
[----:B------:R-:W-:Y:S01]  /*0c60*/  ISETP.NE.AND P1, PT, R2, RZ, PT ;  /* 0x000000ff0200720c */ /* 0x000fe20003f25270 */
[----:B------:R-:W-:Y:S01]  /*0c70*/  IMAD R8, R0, 0x18, R9 ;  /* 0x0000001800087824 */ /* 0x000fe200078e0209 */
[----:B------:R-:W-:Y:S11]  /*0c80*/  @!P0 BRA `(.L_x_22) ;  /* 0x00000000004c8947 */ /* 0x000ff60003800000 */
[----:B------:R-:W-:Y:S02]  /*0c90*/  IADD3 R17, PT, PT, R15, R13, RZ ;  /* 0x0000000d0f117210 */ /* 0x000fe40007ffe0ff */
[CC--:B------:R-:W-:Y:S02]  /*0ca0*/  IADD3 R10, PT, PT, R6.reuse, R15.reuse, RZ ;  /* 0x0000000f060a7210 */ /* 0x0c0fe40007ffe0ff */
[----:B------:R-:W-:Y:S01]  /*0cb0*/  IADD3 R22, PT, PT, R6, R15, RZ ;  /* 0x0000000f06167210 */ /* 0x000fe20007ffe0ff */
[----:B------:R-:W-:Y:S01]  /*0cc0*/  IMAD R12, R17, 0x4, R8 ;  /* 0x00000004110c7824 */ /* 0x000fe200078e0208 */
[----:B------:R-:W-:Y:S01]  /*0cd0*/  IADD3 R15, PT, PT, R15, 0x4, RZ ;  /* 0x000000040f0f7810 */ /* 0x000fe20007ffe0ff */
[----:B------:R-:W-:Y:S01]  /*0ce0*/  IMAD.SHL.U32 R10, R10, 0x4, RZ ;  /* 0x000000040a0a7824 */ /* 0x000fe200078e00ff */
[----:B------:R-:W-:Y:S02]  /*0cf0*/  SHF.L.U32 R22, R22, 0x2, RZ ;  /* 0x0000000216167819 */ /* 0x000fe400000006ff */
[----:B------:R-:W0:Y:S01]  /*0d00*/  LDS R14, [R12] ;  /* 0x000000000c0e7984 */ /* 0x000e220000000800 */
[----:B------:R-:W0:Y:S03]  /*0d10*/  LDC R17, c[0x3][R10] ;  /* 0x00c000000a117b82 */ /* 0x000e260000000800 */
[----:B------:R-:W1:Y:S04]  /*0d20*/  LDS R16, [R12+0x4] ;  /* 0x000004000c107984 */ /* 0x000e680000000800 */
[----:B------:R-:W2:Y:S01]  /*0d30*/  LDS R18, [R12+0x8] ;  /* 0x000008000c127984 */ /* 0x000ea20000000800 */
[----:B------:R-:W1:Y:S03]  /*0d40*/  LDC R19, c[0x3][R22+0x4] ;  /* 0x00c0010016137b82 */ /* 0x000e660000000800 */
[----:B------:R-:W3:Y:S05]  /*0d50*/  LDS R20, [R12+0xc] ;  /* 0x00000c000c147984 */ /* 0x000eea0000000800 */
[----:B------:R-:W2:Y:S08]  /*0d60*/  LDC R21, c[0x3][R22+0x8] ;  /* 0x00c0020016157b82 */ /* 0x000eb00000000800 */
[----:B------:R-:W3:Y:S01]  /*0d70*/  LDC R23, c[0x3][R22+0xc] ;  /* 0x00c0030016177b82 */ /* 0x000ee20000000800 */
[----:B0-----:R-:W-:-:S04]  /*0d80*/  FFMA R14, R17, R14, R4 ;  /* 0x0000000e110e7223 */ /* 0x001fc80000000004 */
[----:B-1----:R-:W-:-:S04]  /*0d90*/  FFMA R14, R19, R16, R14 ;  /* 0x00000010130e7223 */ /* 0x002fc8000000000e */
[----:B--2---:R-:W-:-:S04]  /*0da0*/  FFMA R14, R21, R18, R14 ;  /* 0x00000012150e7223 */ /* 0x004fc8000000000e */
[----:B---3--:R-:W-:-:S07]  /*0db0*/  FFMA R4, R23, R20, R14 ;  /* 0x0000001417047223 */ /* 0x008fce000000000e */
.L_x_22:
[----:B------:R-:W-:Y:S05]  /*0dc0*/  @!P1 BRA `(.L_x_21) ;  /* 0x0000000000609947 */ /* 0x000fea0003800000 */
[----:B------:R-:W-:Y:S01]  /*0dd0*/  ISETP.NE.AND P1, PT, R2, 0x1, PT ;  /* 0x000000010200780c */ /* 0x000fe20003f25270 */
[----:B------:R-:W-:-:S12]  /*0de0*/  ULOP3.LUT UP0, URZ, UR4, 0x1, URZ, 0xc0, !UPT ;  /* 0x0000000104ff7892 */ /* 0x000fd8000f80c0ff */
[----:B------:R-:W-:Y:S05]  /*0df0*/  @!P1 BRA `(.L_x_23) ;  /* 0x0000000000349947 */ /* 0x000fea0003800000 */
[C---:B------:R-:W-:Y:S01]  /*0e00*/  IMAD.IADD R17, R15.reuse, 0x1, R13 ;  /* 0x000000010f117824 */ /* 0x040fe200078e020d */
[C---:B------:R-:W-:Y:S01]  /*0e10*/  IADD3 R10, PT, PT, R6.reuse, R15, RZ ;  /* 0x0000000f060a7210 */ /* 0x040fe20007ffe0ff */
[----:B------:R-:W-:Y:S02]  /*0e20*/  IMAD.IADD R16, R6, 0x1, R15 ;  /* 0x0000000106107824 */ /* 0x000fe400078e020f */
[----:B------:R-:W-:Y:S01]  /*0e30*/  VIADD R15, R15, 0x2 ;  /* 0x000000020f0f7836 */ /* 0x000fe20000000000 */
[----:B------:R-:W-:Y:S02]  /*0e40*/  LEA R12, R17, R8, 0x2 ;  /* 0x00000008110c7211 */ /* 0x000fe400078e10ff */
[----:B------:R-:W-:Y:S02]  /*0e50*/  SHF.L.U32 R10, R10, 0x2, RZ ;  /* 0x000000020a0a7819 */ /* 0x000fe400000006ff */
[----:B------:R-:W-:Y:S01]  /*0e60*/  SHF.L.U32 R16, R16, 0x2, RZ ;  /* 0x0000000210107819 */ /* 0x000fe200000006ff */
[----:B------:R-:W0:Y:S01]  /*0e70*/  LDS R14, [R12] ;  /* 0x000000000c0e7984 */ /* 0x000e220000000800 */
[----:B------:R-:W0:Y:S03]  /*0e80*/  LDC R17, c[0x3][R10] ;  /* 0x00c000000a117b82 */ /* 0x000e260000000800 */
[----:B------:R-:W1:Y:S05]  /*0e90*/  LDS R18, [R12+0x4] ;  /* 0x000004000c127984 */ /* 0x000e6a0000000800 */
[----:B------:R-:W1:Y:S01]  /*0ea0*/  LDC R19, c[0x3][R16+0x4] ;  /* 0x00c0010010137b82 */ /* 0x000e620000000800 */
[----:B0-----:R-:W-:-:S04]  /*0eb0*/  FFMA R4, R17, R14, R4 ;  /* 0x0000000e11047223 */ /* 0x001fc80000000004 */
[----:B-1----:R-:W-:-:S07]  /*0ec0*/  FFMA R4, R19, R18, R4 ;  /* 0x0000001213047223 */ /* 0x002fce0000000004 */
.L_x_23:
[----:B------:R-:W-:Y:S05]  /*0ed0*/  BRA.U !UP0, `(.L_x_21) ;  /* 0x00000001081c7547 */ /* 0x000fea000b800000 */
[----:B------:R-:W-:Y:S01]  /*0ee0*/  IADD3 R17, PT, PT, R13, R15, RZ ;  /* 0x0000000f0d117210 */ /* 0x000fe20007ffe0ff */
[----:B------:R-:W-:-:S03]  /*0ef0*/  IMAD.IADD R6, R6, 0x1, R15 ;  /* 0x0000000106067824 */ /* 0x000fc600078e020f */
[----:B------:R-:W-:Y:S02]  /*0f00*/  LEA R17, R17, R8, 0x2 ;  /* 0x0000000811117211 */ /* 0x000fe400078e10ff */
[----:B------:R-:W-:-:S04]  /*0f10*/  SHF.L.U32 R6, R6, 0x2, RZ ;  /* 0x0000000206067819 */ /* 0x000fc800000006ff */
[----:B------:R-:W0:Y:S01]  /*0f20*/  LDS R17, [R17] ;  /* 0x0000000011117984 */ /* 0x000e220000000800 */
[----:B------:R-:W0:Y:S02]  /*0f30*/  LDC R15, c[0x3][R6] ;  /* 0x00c00000060f7b82 */ /* 0x000e240000000800 */
[----:B0-----:R-:W-:-:S07]  /*0f40*/  FFMA R4, R15, R17, R4 ;  /* 0x000000110f047223 */ /* 0x001fce0000000004 */
.L_x_21:
[----:B------:R-:W0:Y:S01]  /*0f50*/  LDCU UR4, c[0x0][0x394] ;  /* 0x00007280ff0477ac */ /* 0x000e220008000800 */
[----:B------:R-:W-:-:S04]  /*0f60*/  IADD3 R0, PT, PT, R0, 0x1, RZ ;  /* 0x0000000100007810 */ /* 0x000fc80007ffe0ff */
[----:B0-----:R-:W-:-:S13]  /*0f70*/  ISETP.NE.AND P1, PT, R0, UR4, PT ;  /* 0x0000000400007c0c */ /* 0x001fda000bf25270 */
[----:B------:R-:W-:Y:S05]  /*0f80*/  @P1 BRA `(.L_x_24) ;  /* 0xfffffff800901947 */ /* 0x000fea000383ffff */
.L_x_18:
[----:B------:R-:W3:Y:S02]  /*0f90*/  LDCU.64 UR4, c[0x0][0x398] ;  /* 0x00007300ff0477ac */ /* 0x000ee40008000a00 */
[----:B---3--:R-:W-:-:S06]  /*0fa0*/  UIMAD UR4, UR5, UR4, URZ ;  /* 0x00000004050472a4 */ /* 0x008fcc000f8e02ff */
[----:B------:R-:W-:-:S13]  /*0fb0*/  ISETP.GE.AND P0, PT, R11, UR4, PT ;  /* 0x000000040b007c0c */ /* 0x000fda000bf06270 */
[----:B------:R-:W-:Y:S05]  /*0fc0*/  @P0 EXIT ;  /* 0x000000000000094d */ /* 0x000fea0003800000 */
[----:B------:R-:W3:Y:S02]  /*0fd0*/  LDC.64 R2, c[0x0][0x388] ;  /* 0x0000e200ff027b82 */ /* 0x000ee40000000a00 */
[----:B---3--:R-:W-:-:S05]  /*0fe0*/  IMAD.WIDE R2, R11, 0x4, R2 ;  /* 0x000000040b027825 */ /* 0x008fca00078e0202 */
[----:B------:R-:W-:Y:S01]  /*0ff0*/  STG.E desc[UR6][R2.64], R4 ;  /* 0x0000000402007986 */ /* 0x000fe2000c101906 */
[----:B------:R-:W-:Y:S05]  /*1000*/  EXIT ;  /* 0x000000000000794d */ /* 0x000fea0003800000 */
.L_x_25:
[----:B------:R-:W-:-:S00]  /*1010*/  BRA `(.L_x_25) ;  /* 0xfffffffc00fc7947 */ /* 0x000fc0000383ffff */
[----:B------:R-:W-:-:S00]  /*1020*/  NOP ;  /* 0x0000000000007918 */ /* 0x000fc00000000000 */
        /* <DEDUP_REMOVED lines=13> */
.L_x_89:


//--------------------- .text._Z20convulution_2D_constPfS_iiii --------------------------
	.section	.text._Z20convulution_2D_constPfS_iiii,"ax",@progbits
	.align	128
        .global         _Z20convulution_2D_constPfS_iiii
        .type           _Z20convulution_2D_constPfS_iiii,@function
        .size           _Z20convulution_2D_constPfS_iiii,(.L_x_90 - _Z20convulution_2D_constPfS_iiii)
        .other          _Z20convulution_2D_constPfS_iiii,@"STO_CUDA_ENTRY STV_DEFAULT"
_Z20convulution_2D_constPfS_iiii:
.text._Z20convulution_2D_constPfS_iiii:
[----:B------:R-:W-:Y:S01]  /*0000*/  LDC R1, c[0x0][0x37c] ;  /* 0x0000df00ff017b82 */ /* 0x000fe20000000800 */
[----:B------:R-:W0:Y:S07]  /*0010*/  S2R R0, SR_TID.X ;  /* 0x0000000000007919 */ /* 0x000e2e0000002100 */
[----:B------:R-:W0:Y:S01]  /*0020*/  LDC R3, c[0x0][0x360] ;  /* 0x0000d800ff037b82 */ /* 0x000e220000000800 */
[----:B------:R-:W1:Y:S01]  /*0030*/  LDCU UR6, c[0x0][0x394] ;  /* 0x00007280ff0677ac */ /* 0x000e620008000800 */
[----:B------:R-:W2:Y:S01]  /*0040*/  S2R R5, SR_TID.Y ;  /* 0x0000000000057919 */ /* 0x000ea20000002200 */
[----:B------:R-:W3:Y:S05]  /*0050*/  LDCU UR15, c[0x0][0x39c] ;  /* 0x00007380ff0f77ac */ /* 0x000eea0008000800 */
[----:B------:R-:W0:Y:S01]  /*0060*/  S2UR UR4, SR_CTAID.X ;  /* 0x00000000000479c3 */ /* 0x000e220000002500 */
[----:B------:R-:W4:Y:S07]  /*0070*/  LDCU.64 UR10, c[0x0][0x358] ;  /* 0x00006b00ff0a77ac */ /* 0x000f2e0008000a00 */
[----:B------:R-:W2:Y:S01]  /*0080*/  S2UR UR5, SR_CTAID.Y ;  /* 0x00000000000579c3 */ /* 0x000ea20000002600 */
[----:B-1----:R-:W-:-:S07]  /*0090*/  UISETP.GE.AND UP0, UPT, UR6, 0x1, UPT ;  /* 0x000000010600788c */ /* 0x002fce000bf06270 */
[----:B------:R-:W2:Y:S01]  /*00a0*/  LDC R4, c[0x0][0x364] ;  /* 0x0000d900ff047b82 */ /* 0x000ea20000000800 */
[----:B0-----:R-:W-:Y:S02]  /*00b0*/  IMAD R3, R3, UR4, R0 ;  /* 0x0000000403037c24 */ /* 0x001fe4000f8e0200 */
[----:B------:R-:W-:Y:S02]  /*00c0*/  IMAD.MOV.U32 R0, RZ, RZ, RZ ;  /* 0x000000ffff007224 */ /* 0x000fe400078e00ff */
[----:B--2---:R-:W-:-:S04]  /*00d0*/  IMAD R4, R4, UR5, R5 ;  /* 0x0000000504047c24 */ /* 0x004fc8000f8e0205 */
[----:B---3--:R-:W-:Y:S01]  /*00e0*/  IMAD R2, R4, UR15, R3 ;  /* 0x0000000f04027c24 */ /* 0x008fe2000f8e0203 */
[----:B----4-:R-:W-:Y:S06]  /*00f0*/  BRA.U !UP0, `(.L_x_26) ;  /* 0x0000000d08107547 */ /* 0x010fec000b800000 */
[----:B------:R-:W0:Y:S02]  /*0100*/  LDCU UR5, c[0x0][0x390] ;  /* 0x00007200ff0577ac */ /* 0x000e240008000800 */
[----:B0-----:R-:W-:Y:S02]  /*0110*/  UISETP.GE.AND UP0, UPT, UR5, 0x1, UPT ;  /* 0x000000010500788c */ /* 0x001fe4000bf06270 */
[----:B------:R-:W-:-:S04]  /*0120*/  ULEA.HI UR4, UR5, UR5, URZ, 0x1 ;  /* 0x0000000505047291 */ /* 0x000fc8000f8f08ff */
[----:B------:R-:W-:-:S06]  /*0130*/  USHF.R.S32.HI UR4, URZ, 0x1, UR4 ;  /* 0x00000001ff047899 */ /* 0x000fcc0008011404 */
[----:B------:R-:W-:Y:S01]  /*0140*/  VIADD R3, R3, -UR4 ;  /* 0x8000000403037c36 */ /* 0x000fe20008000000 */
[----:B------:R-:W-:Y:S06]  /*0150*/  BRA.U !UP0, `(.L_x_26) ;  /* 0x0000000908f87547 */ /* 0x000fec000b800000 */
[----:B------:R-:W-:Y:S01]  /*0160*/  ULOP3.LUT UR7, UR5, 0x7, URZ, 0xc0, !UPT ;  /* 0x0000000705077892 */ /* 0x000fe2000f8ec0ff */
[----:B------:R-:W-:Y:S01]  /*0170*/  IMAD.MOV.U32 R0, RZ, RZ, RZ ;  /* 0x000000ffff007224 */ /* 0x000fe200078e00ff */
[----:B------:R-:W-:Y:S02]  /*0180*/  USHF.R.U32.HI UR4, URZ, 0x1, UR6 ;  /* 0x00000001ff047899 */ /* 0x000fe40008011606 */
[----:B------:R-:W-:Y:S02]  /*0190*/  UIADD3 UR8, UPT, UPT, UR7, -0x1, URZ ;  /* 0xffffffff07087890 */ /* 0x000fe4000fffe0ff */
[----:B------:R-:W-:Y:S02]  /*01a0*/  ULOP3.LUT UR9, UR5, 0x3, URZ, 0xc0, !UPT ;  /* 0x0000000305097892 */ /* 0x000fe4000f8ec0ff */
[----:B------:R-:W-:Y:S01]  /*01b0*/  VIADD R4, R4, -UR4 ;  /* 0x8000000404047c36 */ /* 0x000fe20008000000 */
[----:B------:R-:W-:Y:S02]  /*01c0*/  ULOP3.LUT UR5, UR5, 0x7ffffff8, URZ, 0xc0, !UPT ;  /* 0x7ffffff805057892 */ /* 0x000fe4000f8ec0ff */
[----:B------:R-:W-:Y:S01]  /*01d0*/  UISETP.GE.U32.AND UP1, UPT, UR8, 0x3, UPT ;  /* 0x000000030800788c */ /* 0x000fe2000bf26070 */
[----:B------:R-:W-:-:S10]  /*01e0*/  UMOV UR4, URZ ;  /* 0x000000ff00047c82 */ /* 0x000fd40008000000 */
.L_x_33:
[----:B------:R-:W0:Y:S01]  /*01f0*/  LDCU.128 UR12, c[0x0][0x390] ;  /* 0x00007200ff0c77ac */ /* 0x000e220008000c00 */
[----:B------:R-:W-:Y:S02]  /*0200*/  VIADD R5, R4, UR4 ;  /* 0x0000000404057c36 */ /* 0x000fe40008000000 */
[----:B------:R-:W-:Y:S01]  /*0210*/  IMAD.MOV.U32 R6, RZ, RZ, RZ ;  /* 0x000000ffff067224 */ /* 0x000fe200078e00ff */
[----:B0-----:R-:W-:Y:S02]  /*0220*/  UISETP.GE.U32.AND UP2, UPT, UR12, 0x8, UPT ;  /* 0x000000080c00788c */ /* 0x001fe4000bf46070 */
[C---:B------:R-:W-:Y:S01]  /*0230*/  ISETP.GE.AND P0, PT, R5.reuse, UR14, PT ;  /* 0x0000000e05007c0c */ /* 0x040fe2000bf06270 */
[----:B------:R-:W-:Y:S02]  /*0240*/  UIMAD UR8, UR4, UR12, URZ ;  /* 0x0000000c040872a4 */ /* 0x000fe4000f8e02ff */
[----:B------:R-:W-:Y:S01]  /*0250*/  UIADD3 UR4, UPT, UPT, UR4, 0x1, URZ ;  /* 0x0000000104047890 */ /* 0x000fe2000fffe0ff */
[C---:B------:R-:W-:Y:S01]  /*0260*/  ISETP.GT.AND P0, PT, R5.reuse, -0x1, !P0 ;  /* 0xffffffff0500780c */ /* 0x040fe20004704270 */
[----:B------:R-:W-:-:S02]  /*0270*/  IMAD R5, R5, UR15, RZ ;  /* 0x0000000f05057c24 */ /* 0x000fc4000f8e02ff */
[----:B------:R-:W-:Y:S01]  /*0280*/  UISETP.NE.AND UP0, UPT, UR4, UR13, UPT ;  /* 0x0000000d0400728c */ /* 0x000fe2000bf05270 */
[----:B------:R-:W-:Y:S10]  /*0290*/  BRA.U !UP2, `(.L_x_27) ;  /* 0x000000050a2c7547 */ /* 0x000ff4000b800000 */
[----:B------:R-:W-:Y:S01]  /*02a0*/  SHF.R.S32.HI R8, RZ, 0x1f, R5 ;  /* 0x0000001fff087819 */ /* 0x000fe20000011405 */
[----:B------:R-:W-:Y:S01]  /*02b0*/  IMAD.MOV.U32 R10, RZ, RZ, RZ ;  /* 0x000000ffff0a7224 */ /* 0x000fe200078e00ff */
[----:B------:R-:W0:Y:S01]  /*02c0*/  LDCU UR6, c[0x0][0x39c] ;  /* 0x00007380ff0677ac */ /* 0x000e220008000800 */
[----:B------:R-:W1:Y:S05]  /*02d0*/  LDCU.64 UR12, c[0x0][0x380] ;  /* 0x00007000ff0c77ac */ /* 0x000e6a0008000a00 */
.L_x_28:
[----:B------:R-:W-:Y:S01]  /*02e0*/  IMAD.IADD R12, R3, 0x1, R10 ;  /* 0x00000001030c7824 */ /* 0x000fe200078e020a */
[----:B0-----:R-:W-:-:S03]  /*02f0*/  UMOV UR15, UR6 ;  /* 0x00000006000f7c82 */ /* 0x001fc60008000000 */
[C---:B------:R-:W-:Y:S01]  /*0300*/  VIADD R6, R12.reuse, 0x1 ;  /* 0x000000010c067836 */ /* 0x040fe20000000000 */
[C---:B------:R-:W-:Y:S02]  /*0310*/  ISETP.GE.AND P3, PT, R12.reuse, UR15, PT ;  /* 0x0000000f0c007c0c */ /* 0x040fe4000bf66270 */
[----:B------:R-:W-:Y:S02]  /*0320*/  IADD3 R9, P2, PT, R5, R12, RZ ;  /* 0x0000000c05097210 */ /* 0x000fe40007f5e0ff */
[----:B------:R-:W-:Y:S02]  /*0330*/  ISETP.GT.AND P3, PT, R12, -0x1, !P3 ;  /* 0xffffffff0c00780c */ /* 0x000fe40005f64270 */
[C---:B------:R-:W-:Y:S02]  /*0340*/  ISETP.GE.AND P1, PT, R6.reuse, UR15, PT ;  /* 0x0000000f06007c0c */ /* 0x040fe4000bf26270 */
[----:B------:R-:W-:Y:S02]  /*0350*/  PLOP3.LUT P3, PT, P3, P0, PT, 0x80, 0x8 ;  /* 0x000000000008781c */ /* 0x000fe40001f61070 */
[----:B------:R-:W-:-:S02]  /*0360*/  ISETP.GT.AND P1, PT, R6, -0x1, !P1 ;  /* 0xffffffff0600780c */ /* 0x000fc40004f24270 */
[----:B------:R-:W-:Y:S02]  /*0370*/  LEA.HI.X.SX32 R16, R12, R8, 0x1, P2 ;  /* 0x000000080c107211 */ /* 0x000fe400010f0eff */
[----:B------:R-:W-:Y:S02]  /*0380*/  PLOP3.LUT P1, PT, P1, P0, PT, 0x80, 0x8 ;  /* 0x000000000008781c */ /* 0x000fe40000f21070 */
[----:B-1----:R-:W-:-:S05]  /*0390*/  LEA R6, P2, R9, UR12, 0x2 ;  /* 0x0000000c09067c11 */ /* 0x002fca000f8410ff */
[----:B------:R-:W0:Y:S01]  /*03a0*/  @P3 LDC.64 R14, c[0x0][0x380] ;  /* 0x0000e000ff0e3b82 */ /* 0x000e220000000a00 */
[----:B------:R-:W-:-:S04]  /*03b0*/  @P3 IMAD.IADD R7, R5, 0x1, R12 ;  /* 0x0000000105073824 */ /* 0x000fc800078e020c */
[----:B0-----:R-:W-:Y:S01]  /*03c0*/  @P3 IMAD.WIDE R14, R7, 0x4, R14 ;  /* 0x00000004070e3825 */ /* 0x001fe200078e020e */
[----:B------:R-:W-:-:S05]  /*03d0*/  LEA.HI.X R7, R9, UR13, R16, 0x2, P2 ;  /* 0x0000000d09077c11 */ /* 0x000fca00090f1410 */
[----:B------:R0:W2:Y:S04]  /*03e0*/  @P3 LDG.E R14, desc[UR10][R14.64] ;  /* 0x0000000a0e0e3981 */ /* 0x0000a8000c1e1900 */
[----:B------:R-:W3:Y:S01]  /*03f0*/  @P1 LDG.E R16, desc[UR10][R6.64+0x4] ;  /* 0x0000040a06101981 */ /* 0x000ee2000c1e1900 */
[----:B------:R-:W-:Y:S02]  /*0400*/  VIADD R9, R10, UR8 ;  /* 0x000000080a097c36 */ /* 0x000fe40008000000 */
[C---:B------:R-:W-:Y:S02]  /*0410*/  VIADD R17, R12.reuse, 0x2 ;  /* 0x000000020c117836 */ /* 0x040fe40000000000 */
[C---:B------:R-:W-:Y:S02]  /*0420*/  @P3 IMAD.SHL.U32 R11, R9.reuse, 0x4, RZ ;  /* 0x00000004090b3824 */ /* 0x040fe400078e00ff */
[----:B------:R-:W-:Y:S01]  /*0430*/  IMAD.SHL.U32 R9, R9, 0x4, RZ ;  /* 0x0000000409097824 */ /* 0x000fe200078e00ff */
[----:B------:R-:W-:Y:S01]  /*0440*/  ISETP.GE.AND P2, PT, R17, UR15, PT ;  /* 0x0000000f11007c0c */ /* 0x000fe2000bf46270 */
[----:B------:R-:W-:-:S02]  /*0450*/  VIADD R18, R12, 0x3 ;  /* 0x000000030c127836 */ /* 0x000fc40000000000 */
[----:B------:R-:W2:Y:S01]  /*0460*/  @P3 LDC R11, c[0x3][R11] ;  /* 0x00c000000b0b3b82 */ /* 0x000ea20000000800 */
[C---:B------:R-:W-:Y:S01]  /*0470*/  VIADD R19, R12.reuse, 0x4 ;  /* 0x000000040c137836 */ /* 0x040fe20000000000 */
[----:B------:R-:W-:Y:S01]  /*0480*/  ISETP.GT.AND P2, PT, R17, -0x1, !P2 ;  /* 0xffffffff1100780c */ /* 0x000fe20005744270 */
[----:B0-----:R-:W-:Y:S01]  /*0490*/  VIADD R15, R12, 0x5 ;  /* 0x000000050c0f7836 */ /* 0x001fe20000000000 */
[----:B------:R-:W-:Y:S01]  /*04a0*/  ISETP.GE.AND P6, PT, R18, UR15, PT ;  /* 0x0000000f12007c0c */ /* 0x000fe2000bfc6270 */
[----:B------:R-:W-:Y:S01]  /*04b0*/  VIADD R17, R12, 0x6 ;  /* 0x000000060c117836 */ /* 0x000fe20000000000 */
[----:B------:R-:W-:Y:S02]  /*04c0*/  ISETP.GE.AND P5, PT, R19, UR15, PT ;  /* 0x0000000f13007c0c */ /* 0x000fe4000bfa6270 */
[----:B------:R-:W3:Y:S01]  /*04d0*/  @P1 LDC R13, c[0x3][R9+0x4] ;  /* 0x00c00100090d1b82 */ /* 0x000ee20000000800 */
[----:B------:R-:W-:Y:S02]  /*04e0*/  ISETP.GT.AND P6, PT, R18, -0x1, !P6 ;  /* 0xffffffff1200780c */ /* 0x000fe400077c4270 */
[----:B------:R-:W-:-:S02]  /*04f0*/  PLOP3.LUT P2, PT, P2, P0, PT, 0x80, 0x8 ;  /* 0x000000000008781c */ /* 0x000fc40001741070 */
[----:B------:R-:W-:Y:S02]  /*0500*/  ISETP.GT.AND P5, PT, R19, -0x1, !P5 ;  /* 0xffffffff1300780c */ /* 0x000fe40006fa4270 */
[C---:B------:R-:W-:Y:S02]  /*0510*/  ISETP.GE.AND P4, PT, R15.reuse, UR15, PT ;  /* 0x0000000f0f007c0c */ /* 0x040fe4000bf86270 */
[----:B------:R-:W-:Y:S02]  /*0520*/  PLOP3.LUT P5, PT, P5, P0, PT, 0x80, 0x8 ;  /* 0x000000000008781c */ /* 0x000fe40002fa1070 */
[----:B------:R-:W-:-:S04]  /*0530*/  ISETP.GT.AND P4, PT, R15, -0x1, !P4 ;  /* 0xffffffff0f00780c */ /* 0x000fc80006784270 */
[----:B------:R-:W-:-:S13]  /*0540*/  PLOP3.LUT P4, PT, P4, P0, PT, 0x80, 0x8 ;  /* 0x000000000008781c */ /* 0x000fda0002781070 */
[----:B------:R-:W4:Y:S01]  /*0550*/  @P4 LDG.E R18, desc[UR10][R6.64+0x14] ;  /* 0x0000140a06124981 */ /* 0x000f22000c1e1900 */
[----:B--2---:R-:W-:Y:S01]  /*0560*/  @P3 FFMA R0, R11, R14, R0 ;  /* 0x0000000e0b003223 */ /* 0x004fe20000000000 */
[----:B------:R-:W-:Y:S01]  /*0570*/  PLOP3.LUT P3, PT, P6, P0, PT, 0x80, 0x8 ;  /* 0x000000000008781c */ /* 0x000fe20003761070 */
[----:B------:R-:W-:Y:S01]  /*0580*/  VIADD R11, R12, 0x7 ;  /* 0x000000070c0b7836 */ /* 0x000fe20000000000 */
[----:B------:R-:W-:Y:S01]  /*0590*/  ISETP.GE.AND P6, PT, R17, UR15, PT ;  /* 0x0000000f11007c0c */ /* 0x000fe2000bfc6270 */
[----:B---3--:R-:W-:Y:S01]  /*05a0*/  @P1 FFMA R0, R13, R16, R0 ;  /* 0x000000100d001223 */ /* 0x008fe20000000000 */
[----:B------:R-:W2:Y:S02]  /*05b0*/  @P2 LDG.E R12, desc[UR10][R6.64+0x8] ;  /* 0x0000080a060c2981 */ /* 0x000ea4000c1e1900 */
[----:B------:R-:W-:Y:S02]  /*05c0*/  ISETP.GT.AND P6, PT, R17, -0x1, !P6 ;  /* 0xffffffff1100780c */ /* 0x000fe400077c4270 */
[----:B------:R-:W-:Y:S01]  /*05d0*/  ISETP.GE.AND P1, PT, R11, UR15, PT ;  /* 0x0000000f0b007c0c */ /* 0x000fe2000bf26270 */
[----:B------:R-:W3:Y:S01]  /*05e0*/  @P5 LDG.E R16, desc[UR10][R6.64+0x10] ;  /* 0x0000100a06105981 */ /* 0x000ee2000c1e1900 */
[----:B------:R-:W-:-:S02]  /*05f0*/  PLOP3.LUT P6, PT, P6, P0, PT, 0x80, 0x8 ;  /* 0x000000000008781c */ /* 0x000fc400037c1070 */
[----:B------:R-:W-:Y:S01]  /*0600*/  ISETP.GT.AND P1, PT, R11, -0x1, !P1 ;  /* 0xffffffff0b00780c */ /* 0x000fe20004f24270 */
[----:B------:R-:W5:Y:S03]  /*0610*/  @P3 LDG.E R14, desc[UR10][R6.64+0xc] ;  /* 0x00000c0a060e3981 */ /* 0x000f66000c1e1900 */
[----:B------:R-:W-:-:S07]  /*0620*/  PLOP3.LUT P1, PT, P1, P0, PT, 0x80, 0x8 ;  /* 0x000000000008781c */ /* 0x000fce0000f21070 */
[----:B------:R-:W4:Y:S06]  /*0630*/  @P6 LDG.E R20, desc[UR10][R6.64+0x18] ;  /* 0x0000180a06146981 */ /* 0x000f2c000c1e1900 */
[----:B------:R-:W4:Y:S01]  /*0640*/  @P1 LDG.E R22, desc[UR10][R6.64+0x1c] ;  /* 0x00001c0a06161981 */ /* 0x000f22000c1e1900 */
[----:B------:R-:W2:Y:S08]  /*0650*/  @P2 LDC R11, c[0x3][R9+0x8] ;  /* 0x00c00200090b2b82 */ /* 0x000eb00000000800 */
[----:B------:R-:W5:Y:S08]  /*0660*/  @P3 LDC R13, c[0x3][R9+0xc] ;  /* 0x00c00300090d3b82 */ /* 0x000f700000000800 */
[----:B------:R-:W3:Y:S08]  /*0670*/  @P5 LDC R15, c[0x3][R9+0x10] ;  /* 0x00c00400090f5b82 */ /* 0x000ef00000000800 */
[----:B------:R-:W4:Y:S08]  /*0680*/  @P4 LDC R17, c[0x3][R9+0x14] ;  /* 0x00c0050009114b82 */ /* 0x000f300000000800 */
[----:B------:R-:W0:Y:S01]  /*0690*/  @P6 LDC R19, c[0x3][R9+0x18] ;  /* 0x00c0060009136b82 */ /* 0x000e220000000800 */
[----:B------:R-:W-:-:S07]  /*06a0*/  VIADD R10, R10, 0x8 ;  /* 0x000000080a0a7836 */ /* 0x000fce0000000000 */
[----:B------:R-:W1:Y:S01]  /*06b0*/  @P1 LDC R21, c[0x3][R9+0x1c] ;  /* 0x00c0070009151b82 */ /* 0x000e620000000800 */
[----:B--2---:R-:W-:Y:S01]  /*06c0*/  @P2 FFMA R0, R11, R12, R0 ;  /* 0x0000000c0b002223 */ /* 0x004fe20000000000 */
[----:B------:R-:W-:-:S03]  /*06d0*/  ISETP.NE.AND P2, PT, R10, UR5, PT ;  /* 0x000000050a007c0c */ /* 0x000fc6000bf45270 */
[----:B-----5:R-:W-:-:S04]  /*06e0*/  @P3 FFMA R0, R13, R14, R0 ;  /* 0x0000000e0d003223 */ /* 0x020fc80000000000 */
[----:B---3--:R-:W-:-:S04]  /*06f0*/  @P5 FFMA R0, R15, R16, R0 ;  /* 0x000000100f005223 */ /* 0x008fc80000000000 */
[----:B----4-:R-:W-:-:S04]  /*0700*/  @P4 FFMA R0, R17, R18, R0 ;  /* 0x0000001211004223 */ /* 0x010fc80000000000 */
[----:B0-----:R-:W-:-:S04]  /*0710*/  @P6 FFMA R0, R19, R20, R0 ;  /* 0x0000001413006223 */ /* 0x001fc80000000000 */
[----:B-1----:R-:W-:Y:S01]  /*0720*/  @P1 FFMA R0, R21, R22, R0 ;  /* 0x0000001615001223 */ /* 0x002fe20000000000 */
[----:B------:R-:W-:Y:S06]  /*0730*/  @P2 BRA `(.L_x_28) ;  /* 0xfffffff800e82947 */ /* 0x000fec000383ffff */
[----:B------:R-:W-:-:S07]  /*0740*/  IMAD.U32 R6, RZ, RZ, UR5 ;  /* 0x00000005ff067e24 */ /* 0x000fce000f8e00ff */
.L_x_27:
[----:B------:R-:W-:-:S09]  /*0750*/  UISETP.NE.AND UP2, UPT, UR7, URZ, UPT ;  /* 0x000000ff0700728c */ /* 0x000fd2000bf45270 */
[----:B------:R-:W-:Y:S05]  /*0760*/  BRA.U !UP2, `(.L_x_29) ;  /* 0x000000050a707547 */ /* 0x000fea000b800000 */
[----:B------:R-:W-:Y:S01]  /*0770*/  UISETP.NE.AND UP2, UPT, UR9, URZ, UPT ;  /* 0x000000ff0900728c */ /* 0x000fe2000bf45270 */
[----:B------:R-:W-:Y:S10]  /*0780*/  BRA.U !UP1, `(.L_x_30) ;  /* 0x0000000109a47547 */ /* 0x000ff4000b800000 */
[----:B------:R-:W-:Y:S01]  /*0790*/  IADD3 R12, PT, PT, R3, R6, RZ ;  /* 0x00000006030c7210 */ /* 0x000fe20007ffe0ff */
[----:B------:R-:W0:Y:S01]  /*07a0*/  LDCU.64 UR12, c[0x0][0x380] ;  /* 0x00007000ff0c77ac */ /* 0x000e220008000a00 */
[----:B------:R-:W-:Y:S02]  /*07b0*/  SHF.R.S32.HI R13, RZ, 0x1f, R5 ;  /* 0x0000001fff0d7819 */ /* 0x000fe40000011405 */
[C---:B------:R-:W-:Y:S01]  /*07c0*/  ISETP.GE.AND P1, PT, R12.reuse, UR15, PT ;  /* 0x0000000f0c007c0c */ /* 0x040fe2000bf26270 */
[C---:B------:R-:W-:Y:S01]  /*07d0*/  VIADD R7, R12.reuse, 0x1 ;  /* 0x000000010c077836 */ /* 0x040fe20000000000 */
[----:B------:R-:W-:Y:S01]  /*07e0*/  IADD3 R11, P5, PT, R5, R12, RZ ;  /* 0x0000000c050b7210 */ /* 0x000fe20007fbe0ff */
[C---:B------:R-:W-:Y:S01]  /*07f0*/  VIADD R10, R12.reuse, 0x2 ;  /* 0x000000020c0a7836 */ /* 0x040fe20000000000 */
[C---:B------:R-:W-:Y:S01]  /*0800*/  ISETP.GT.AND P1, PT, R12.reuse, -0x1, !P1 ;  /* 0xffffffff0c00780c */ /* 0x040fe20004f24270 */
[----:B------:R-:W-:Y:S01]  /*0810*/  VIADD R14, R12, 0x3 ;  /* 0x000000030c0e7836 */ /* 0x000fe20000000000 */
[----:B------:R-:W-:-:S02]  /*0820*/  ISETP.GE.AND P2, PT, R7, UR15, PT ;  /* 0x0000000f07007c0c */ /* 0x000fc4000bf46270 */
[----:B------:R-:W-:Y:S02]  /*0830*/  PLOP3.LUT P1, PT, P1, P0, PT, 0x80, 0x8 ;  /* 0x000000000008781c */ /* 0x000fe40000f21070 */
[----:B------:R-:W-:Y:S02]  /*0840*/  ISETP.GT.AND P2, PT, R7, -0x1, !P2 ;  /* 0xffffffff0700780c */ /* 0x000fe40005744270 */
[----:B------:R-:W-:Y:S02]  /*0850*/  ISETP.GE.AND P4, PT, R10, UR15, PT ;  /* 0x0000000f0a007c0c */ /* 0x000fe4000bf86270 */
[----:B------:R-:W-:Y:S02]  /*0860*/  ISETP.GE.AND P3, PT, R14, UR15, PT ;  /* 0x0000000f0e007c0c */ /* 0x000fe4000bf66270 */
[----:B------:R-:W-:Y:S02]  /*0870*/  ISETP.GT.AND P4, PT, R10, -0x1, !P4 ;  /* 0xffffffff0a00780c */ /* 0x000fe40006784270 */
[----:B------:R-:W-:-:S02]  /*0880*/  PLOP3.LUT P2, PT, P2, P0, PT, 0x80, 0x8 ;  /* 0x000000000008781c */ /* 0x000fc40001741070 */
[----:B------:R-:W-:Y:S01]  /*0890*/  ISETP.GT.AND P3, PT, R14, -0x1, !P3 ;  /* 0xffffffff0e00780c */ /* 0x000fe20005f64270 */
[----:B------:R-:W1:Y:S01]  /*08a0*/  @P1 LDC.64 R8, c[0x0][0x380] ;  /* 0x0000e000ff081b82 */ /* 0x000e620000000a00 */
[----:B------:R-:W-:Y:S01]  /*08b0*/  @P1 IMAD.IADD R7, R5, 0x1, R12 ;  /* 0x0000000105071824 */ /* 0x000fe200078e020c */
[----:B------:R-:W-:Y:S02]  /*08c0*/  LEA.HI.X.SX32 R12, R12, R13, 0x1, P5 ;  /* 0x0000000d0c0c7211 */ /* 0x000fe400028f0eff */
[C---:B0-----:R-:W-:Y:S02]  /*08d0*/  LEA R10, P5, R11.reuse, UR12, 0x2 ;  /* 0x0000000c0b0a7c11 */ /* 0x041fe4000f8a10ff */
[----:B------:R-:W-:Y:S02]  /*08e0*/  PLOP3.LUT P4, PT, P4, P0, PT, 0x80, 0x8 ;  /* 0x000000000008781c */ /* 0x000fe40002781070 */
[----:B------:R-:W-:Y:S02]  /*08f0*/  LEA.HI.X R11, R11, UR13, R12, 0x2, P5 ;  /* 0x0000000d0b0b7c11 */ /* 0x000fe4000a8f140c */
[----:B------:R-:W-:-:S03]  /*0900*/  PLOP3.LUT P3, PT, P3, P0, PT, 0x80, 0x8 ;  /* 0x000000000008781c */ /* 0x000fc60001f61070 */
[----:B------:R-:W2:Y:S06]  /*0910*/  @P2 LDG.E R14, desc[UR10][R10.64+0x4] ;  /* 0x0000040a0a0e2981 */ /* 0x000eac000c1e1900 */
[----:B------:R-:W3:Y:S04]  /*0920*/  @P4 LDG.E R16, desc[UR10][R10.64+0x8] ;  /* 0x0000080a0a104981 */ /* 0x000ee8000c1e1900 */
[----:B------:R-:W4:Y:S01]  /*0930*/  @P3 LDG.E R18, desc[UR10][R10.64+0xc] ;  /* 0x00000c0a0a123981 */ /* 0x000f22000c1e1900 */
[----:B-1----:R-:W-:-:S06]  /*0940*/  @P1 IMAD.WIDE R8, R7, 0x4, R8 ;  /* 0x0000000407081825 */ /* 0x002fcc00078e0208 */
[----:B------:R-:W5:Y:S01]  /*0950*/  @P1 LDG.E R8, desc[UR10][R8.64] ;  /* 0x0000000a08081981 */ /* 0x000f62000c1e1900 */
[----:B------:R-:W-:-:S04]  /*0960*/  VIADD R7, R6, UR8 ;  /* 0x0000000806077c36 */ /* 0x000fc80008000000 */
[C---:B------:R-:W-:Y:S02]  /*0970*/  @P1 IMAD.SHL.U32 R12, R7.reuse, 0x4, RZ ;  /* 0x00000004070c1824 */ /* 0x040fe400078e00ff */
[----:B------:R-:W-:Y:S02]  /*0980*/  IMAD.SHL.U32 R19, R7, 0x4, RZ ;  /* 0x0000000407137824 */ /* 0x000fe400078e00ff */
[----:B------:R-:W5:Y:S08]  /*0990*/  @P1 LDC R7, c[0x3][R12] ;  /* 0x00c000000c071b82 */ /* 0x000f700000000800 */
[----:B------:R-:W2:Y:S08]  /*09a0*/  @P2 LDC R13, c[0x3][R19+0x4] ;  /* 0x00c00100130d2b82 */ /* 0x000eb00000000800 */
[----:B------:R-:W3:Y:S08]  /*09b0*/  @P4 LDC R15, c[0x3][R19+0x8] ;  /* 0x00c00200130f4b82 */ /* 0x000ef00000000800 */
[----:B------:R-:W4:Y:S01]  /*09c0*/  @P3 LDC R17, c[0x3][R19+0xc] ;  /* 0x00c0030013113b82 */ /* 0x000f220000000800 */
[----:B------:R-:W-:-:S02]  /*09d0*/  VIADD R6, R6, 0x4 ;  /* 0x0000000406067836 */ /* 0x000fc40000000000 */
[----:B-----5:R-:W-:-:S04]  /*09e0*/  @P1 FFMA R0, R7, R8, R0 ;  /* 0x0000000807001223 */ /* 0x020fc80000000000 */
[----:B--2---:R-:W-:-:S04]  /*09f0*/  @P2 FFMA R0, R13, R14, R0 ;  /* 0x0000000e0d002223 */ /* 0x004fc80000000000 */
[----:B---3--:R-:W-:-:S04]  /*0a00*/  @P4 FFMA R0, R15, R16, R0 ;  /* 0x000000100f004223 */ /* 0x008fc80000000000 */
[----:B----4-:R-:W-:-:S07]  /*0a10*/  @P3 FFMA R0, R17, R18, R0 ;  /* 0x0000001211003223 */ /* 0x010fce0000000000 */
.L_x_30:
[----:B------:R-:W-:Y:S05]  /*0a20*/  BRA.U !UP2, `(.L_x_29) ;  /* 0x000000010ac07547 */ /* 0x000fea000b800000 */
[----:B------:R-:W0:Y:S01]  /*0a30*/  LDCU UR6, c[0x0][0x390] ;  /* 0x00007200ff0677ac */ /* 0x000e220008000800 */
[----:B------:R-:W-:Y:S02]  /*0a40*/  UISETP.NE.AND UP2, UPT, UR9, 0x1, UPT ;  /* 0x000000010900788c */ /* 0x000fe4000bf45270 */
[----:B0-----:R-:W-:-:S07]  /*0a50*/  ULOP3.LUT UP3, URZ, UR6, 0x1, URZ, 0xc0, !UPT ;  /* 0x0000000106ff7892 */ /* 0x001fce000f86c0ff */
[----:B------:R-:W-:Y:S05]  /*0a60*/  BRA.U !UP2, `(.L_x_31) ;  /* 0x000000010a707547 */ /* 0x000fea000b800000 */
[----:B------:R-:W-:-:S04]  /*0a70*/  IMAD.IADD R14, R3, 0x1, R6 ;  /* 0x00000001030e7824 */ /* 0x000fc800078e0206 */
[C---:B------:R-:W-:Y:S01]  /*0a80*/  VIADD R7, R14.reuse, 0x1 ;  /* 0x000000010e077836 */ /* 0x040fe20000000000 */
[----:B------:R-:W-:-:S04]  /*0a90*/  ISETP.GE.AND P1, PT, R14, UR15, PT ;  /* 0x0000000f0e007c0c */ /* 0x000fc8000bf26270 */
[C---:B------:R-:W-:Y:S02]  /*0aa0*/  ISETP.GE.AND P2, PT, R7.reuse, UR15, PT ;  /* 0x0000000f07007c0c */ /* 0x040fe4000bf46270 */
[----:B------:R-:W-:Y:S02]  /*0ab0*/  ISETP.GT.AND P1, PT, R14, -0x1, !P1 ;  /* 0xffffffff0e00780c */ /* 0x000fe40004f24270 */
[----:B------:R-:W-:Y:S02]  /*0ac0*/  ISETP.GT.AND P2, PT, R7, -0x1, !P2 ;  /* 0xffffffff0700780c */ /* 0x000fe40005744270 */
[----:B------:R-:W-:Y:S02]  /*0ad0*/  PLOP3.LUT P1, PT, P1, P0, PT, 0x80, 0x8 ;  /* 0x000000000008781c */ /* 0x000fe40000f21070 */
[----:B------:R-:W-:-:S11]  /*0ae0*/  PLOP3.LUT P2, PT, P2, P0, PT, 0x80, 0x8 ;  /* 0x000000000008781c */ /* 0x000fd60001741070 */
[----:B------:R-:W0:Y:S01]  /*0af0*/  @P1 LDC.64 R10, c[0x0][0x380] ;  /* 0x0000e000ff0a1b82 */ /* 0x000e220000000a00 */
[CC--:B------:R-:W-:Y:S02]  /*0b00*/  @P1 IADD3 R7, PT, PT, R5.reuse, R14.reuse, RZ ;  /* 0x0000000e05071210 */ /* 0x0c0fe40007ffe0ff */
[----:B------:R-:W-:Y:S02]  /*0b10*/  @P2 SHF.R.S32.HI R13, RZ, 0x1f, R5 ;  /* 0x0000001fff0d2819 */ /* 0x000fe40000011405 */
[----:B------:R-:W-:-:S03]  /*0b20*/  @P2 IADD3 R12, P3, PT, R5, R14, RZ ;  /* 0x0000000e050c2210 */ /* 0x000fc60007f7e0ff */
[----:B------:R-:W1:Y:S01]  /*0b30*/  @P2 LDC.64 R8, c[0x0][0x380] ;  /* 0x0000e000ff082b82 */ /* 0x000e620000000a00 */
[----:B------:R-:W-:Y:S01]  /*0b40*/  @P2 LEA.HI.X.SX32 R13, R14, R13, 0x1, P3 ;  /* 0x0000000d0e0d2211 */ /* 0x000fe200018f0eff */
[----:B0-----:R-:W-:-:S06]  /*0b50*/  @P1 IMAD.WIDE R10, R7, 0x4, R10 ;  /* 0x00000004070a1825 */ /* 0x001fcc00078e020a */
[----:B------:R-:W2:Y:S01]  /*0b60*/  @P1 LDG.E R11, desc[UR10][R10.64] ;  /* 0x0000000a0a0b1981 */ /* 0x000ea2000c1e1900 */
[----:B-1----:R-:W-:-:S04]  /*0b70*/  @P2 LEA R8, P3, R12, R8, 0x2 ;  /* 0x000000080c082211 */ /* 0x002fc800078610ff */
[----:B------:R-:W-:-:S05]  /*0b80*/  @P2 LEA.HI.X R9, R12, R9, R13, 0x2, P3 ;  /* 0x000000090c092211 */ /* 0x000fca00018f140d */
[----:B------:R-:W3:Y:S01]  /*0b90*/  @P2 LDG.E R8, desc[UR10][R8.64+0x4] ;  /* 0x0000040a08082981 */ /* 0x000ee2000c1e1900 */
[----:B------:R-:W-:-:S04]  /*0ba0*/  @P1 VIADD R7, R6, UR8 ;  /* 0x0000000806071c36 */ /* 0x000fc80008000000 */
[----:B------:R-:W-:Y:S02]  /*0bb0*/  @P1 IMAD.SHL.U32 R12, R7, 0x4, RZ ;  /* 0x00000004070c1824 */ /* 0x000fe400078e00ff */
[----:B------:R-:W-:Y:S02]  /*0bc0*/  @P2 VIADD R7, R6, UR8 ;  /* 0x0000000806072c36 */ /* 0x000fe40008000000 */
[----:B------:R-:W2:Y:S02]  /*0bd0*/  @P1 LDC R13, c[0x3][R12] ;  /* 0x00c000000c0d1b82 */ /* 0x000ea40000000800 */
[----:B------:R-:W-:-:S06]  /*0be0*/  @P2 IMAD.SHL.U32 R7, R7, 0x4, RZ ;  /* 0x0000000407072824 */ /* 0x000fcc00078e00ff */
[----:B------:R-:W3:Y:S01]  /*0bf0*/  @P2 LDC R7, c[0x3][R7+0x4] ;  /* 0x00c0010007072b82 */ /* 0x000ee20000000800 */
[----:B------:R-:W-:Y:S02]  /*0c00*/  VIADD R6, R6, 0x2 ;  /* 0x0000000206067836 */ /* 0x000fe40000000000 */
[----:B--2---:R-:W-:-:S04]  /*0c10*/  @P1 FFMA R0, R13, R11, R0 ;  /* 0x0000000b0d001223 */ /* 0x004fc80000000000 */
[----:B---3--:R-:W-:-:S07]  /*0c20*/  @P2 FFMA R0, R7, R8, R0 ;  /* 0x0000000807002223 */ /* 0x008fce0000000000 */
.L_x_31:
[----:B------:R-:W-:Y:S05]  /*0c30*/  BRA.U !UP3, `(.L_x_29) ;  /* 0x000000010b3c7547 */ /* 0x000fea000b800000 */
[----:B------:R-:W-:Y:S01]  /*0c40*/  IMAD.IADD R10, R3, 0x1, R6 ;  /* 0x00000001030a7824 */ /* 0x000fe200078e0206 */
[----:B------:R-:W-:Y:S04]  /*0c50*/  BSSY.RECONVERGENT B0, `(.L_x_29) ;  /* 0x000000d000007945 */ /* 0x000fe80003800200 */
[----:B------:R-:W-:-:S04]  /*0c60*/  ISETP.GE.AND P1, PT, R10, UR15, PT ;  /* 0x0000000f0a007c0c */ /* 0x000fc8000bf26270 */
[----:B------:R-:W-:-:S04]  /*0c70*/  ISETP.GT.AND P1, PT, R10, -0x1, !P1 ;  /* 0xffffffff0a00780c */ /* 0x000fc80004f24270 */
[----:B------:R-:W-:-:S13]  /*0c80*/  PLOP3.LUT P1, PT, P1, P0, PT, 0x80, 0x8 ;  /* 0x000000000008781c */ /* 0x000fda0000f21070 */
[----:B------:R-:W-:Y:S05]  /*0c90*/  @!P1 BRA `(.L_x_32) ;  /* 0x0000000000209947 */ /* 0x000fea0003800000 */
[----:B------:R-:W0:Y:S01]  /*0ca0*/  LDC.64 R8, c[0x0][0x380] ;  /* 0x0000e000ff087b82 */ /* 0x000e220000000a00 */
[----:B------:R-:W-:-:S04]  /*0cb0*/  IMAD.IADD R5, R5, 0x1, R10 ;  /* 0x0000000105057824 */ /* 0x000fc800078e020a */
[----:B0-----:R-:W-:-:S06]  /*0cc0*/  IMAD.WIDE R8, R5, 0x4, R8 ;  /* 0x0000000405087825 */ /* 0x001fcc00078e0208 */
[----:B------:R-:W2:Y:S01]  /*0cd0*/  LDG.E R8, desc[UR10][R8.64] ;  /* 0x0000000a08087981 */ /* 0x000ea2000c1e1900 */
[----:B------:R-:W-:-:S04]  /*0ce0*/  VIADD R6, R6, UR8 ;  /* 0x0000000806067c36 */ /* 0x000fc80008000000 */
[----:B------:R-:W-:-:S04]  /*0cf0*/  IMAD.SHL.U32 R6, R6, 0x4, RZ ;  /* 0x0000000406067824 */ /* 0x000fc800078e00ff */
[----:B------:R-:W2:Y:S02]  /*0d00*/  LDC R5, c[0x3][R6] ;  /* 0x00c0000006057b82 */ /* 0x000ea40000000800 */
[----:B--2---:R-:W-:-:S07]  /*0d10*/  FFMA R0, R5, R8, R0 ;  /* 0x0000000805007223 */ /* 0x004fce0000000000 */
.L_x_32:
[----:B------:R-:W-:Y:S05]  /*0d20*/  BSYNC.RECONVERGENT B0 ;  /* 0x0000000000007941 */ /* 0x000fea0003800200 */
.L_x_29:
[----:B------:R-:W-:Y:S05]  /*0d30*/  BRA.U UP0, `(.L_x_33) ;  /* 0xfffffff5002c7547 */ /* 0x000fea000b83ffff */
.L_x_26:
[----:B------:R-:W0:Y:S02]  /*0d40*/  LDCU UR6, c[0x0][0x398] ;  /* 0x00007300ff0677ac */ /* 0x000e240008000800 */
[----:B0-----:R-:W-:-:S06]  /*0d50*/  UIMAD UR6, UR15, UR6, URZ ;  /* 0x000000060f0672a4 */ /* 0x001fcc000f8e02ff */
[----:B------:R-:W-:-:S13]  /*0d60*/  ISETP.GE.AND P0, PT, R2, UR6, PT ;  /* 0x0000000602007c0c */ /* 0x000fda000bf06270 */
[----:B------:R-:W-:Y:S05]  /*0d70*/  @P0 EXIT ;  /* 0x000000000000094d */ /* 0x000fea0003800000 */
[----:B------:R-:W0:Y:S02]  /*0d80*/  LDC.64 R4, c[0x0][0x388] ;  /* 0x0000e200ff047b82 */ /* 0x000e240000000a00 */
[----:B0-----:R-:W-:-:S05]  /*0d90*/  IMAD.WIDE R2, R2, 0x4, R4 ;  /* 0x0000000402027825 */ /* 0x001fca00078e0204 */
[----:B------:R-:W-:Y:S01]  /*0da0*/  STG.E desc[UR10][R2.64], R0 ;  /* 0x0000000002007986 */ /* 0x000fe2000c10190a */
[----:B------:R-:W-:Y:S05]  /*0db0*/  EXIT ;  /* 0x000000000000794d */ /* 0x000fea0003800000 */
.L_x_34:
        /* <DEDUP_REMOVED lines=12> */
.L_x_90:


//--------------------- .text._Z20convulution_2D_basicPfS_S_iiii --------------------------
	.section	.text._Z20convulution_2D_basicPfS_S_iiii,"ax",@progbits
	.align	128
        .global         _Z20convulution_2D_basicPfS_S_iiii
        .type           _Z20convulution_2D_basicPfS_S_iiii,@function
        .size           _Z20convulution_2D_basicPfS_S_iiii,(.L_x_91 - _Z20convulution_2D_basicPfS_S_iiii)
        .other          _Z20convulution_2D_basicPfS_S_iiii,@"STO_CUDA_ENTRY STV_DEFAULT"
_Z20convulution_2D_basicPfS_S_iiii:
.text._Z20convulution_2D_basicPfS_S_iiii:
        /* <DEDUP_REMOVED lines=31> */
.L_x_42:
[----:B------:R-:W0:Y:S01]  /*01f0*/  LDCU.64 UR14, c[0x0][0x398] ;  /* 0x00007300ff0e77ac */ /* 0x000e220008000a00 */
[----:B------:R-:W-:Y:S02]  /*0200*/  VIADD R5, R4, UR4 ;  /* 0x0000000404057c36 */ /* 0x000fe40008000000 */
[----:B------:R-:W-:Y:S01]  /*0210*/  IMAD.MOV.U32 R6, RZ, RZ, RZ ;  /* 0x000000ffff067224 */ /* 0x000fe200078e00ff */
[----:B------:R-:W1:Y:S01]  /*0220*/  LDCU.64 UR12, c[0x0][0x3a0] ;  /* 0x00007400ff0c77ac */ /* 0x000e620008000a00 */
[----:B0-----:R-:W-:Y:S02]  /*0230*/  UISETP.GE.U32.AND UP2, UPT, UR14, 0x8, UPT ;  /* 0x000000080e00788c */ /* 0x001fe4000bf46070 */
[----:B------:R-:W-:Y:S01]  /*0240*/  UIMAD UR8, UR4, UR14, URZ ;  /* 0x0000000e040872a4 */ /* 0x000fe2000f8e02ff */
[----:B-1----:R-:W-:Y:S01]  /*0250*/  ISETP.GE.AND P0, PT, R5, UR12, PT ;  /* 0x0000000c05007c0c */ /* 0x002fe2000bf06270 */
[----:B------:R-:W-:-:S03]  /*0260*/  UIADD3 UR4, UPT, UPT, UR4, 0x1, URZ ;  /* 0x0000000104047890 */ /* 0x000fc6000fffe0ff */
[C---:B------:R-:W-:Y:S01]  /*0270*/  ISETP.GT.AND P0, PT, R5.reuse, -0x1, !P0 ;  /* 0xffffffff0500780c */ /* 0x040fe20004704270 */
[----:B------:R-:W-:Y:S01]  /*0280*/  IMAD R5, R5, UR13, RZ ;  /* 0x0000000d05057c24 */ /* 0x000fe2000f8e02ff */
[----:B------:R-:W-:Y:S01]  /*0290*/  UISETP.NE.AND UP0, UPT, UR4, UR15, UPT ;  /* 0x0000000f0400728c */ /* 0x000fe2000bf05270 */
[----:B------:R-:W-:Y:S10]  /*02a0*/  BRA.U !UP2, `(.L_x_36) ;  /* 0x000000050a407547 */ /* 0x000ff4000b800000 */
[----:B------:R-:W0:Y:S01]  /*02b0*/  LDC.64 R6, c[0x0][0x380] ;  /* 0x0000e000ff067b82 */ /* 0x000e220000000a00 */
[----:B------:R-:W-:Y:S01]  /*02c0*/  SHF.R.S32.HI R18, RZ, 0x1f, R5 ;  /* 0x0000001fff127819 */ /* 0x000fe20000011405 */
[----:B------:R-:W-:Y:S01]  /*02d0*/  IMAD.MOV.U32 R20, RZ, RZ, RZ ;  /* 0x000000ffff147224 */ /* 0x000fe200078e00ff */
[----:B------:R-:W1:Y:S05]  /*02e0*/  LDCU UR6, c[0x0][0x3a4] ;  /* 0x00007480ff0677ac */ /* 0x000e6a0008000800 */
[----:B------:R-:W2:Y:S02]  /*02f0*/  LDC.64 R8, c[0x0][0x388] ;  /* 0x0000e200ff087b82 */ /* 0x000ea40000000a00 */
.L_x_37:
[----:B------:R-:W-:Y:S01]  /*0300*/  IMAD.IADD R22, R3, 0x1, R20 ;  /* 0x0000000103167824 */ /* 0x000fe200078e0214 */
[----:B-1----:R-:W-:Y:S01]  /*0310*/  UMOV UR13, UR6 ;  /* 0x00000006000d7c82 */ /* 0x002fe20008000000 */
[----:B------:R-:W1:Y:S01]  /*0320*/  LDC.64 R10, c[0x0][0x388] ;  /* 0x0000e200ff0a7b82 */ /* 0x000e620000000a00 */
[----:B------:R-:W-:Y:S01]  /*0330*/  IADD3 R13, P2, PT, R20, UR8, RZ ;  /* 0x00000008140d7c10 */ /* 0x000fe2000ff5e0ff */
[C---:B------:R-:W-:Y:S01]  /*0340*/  VIADD R12, R22.reuse, 0x1 ;  /* 0x00000001160c7836 */ /* 0x040fe20000000000 */
[C---:B------:R-:W-:Y:S02]  /*0350*/  ISETP.GE.AND P3, PT, R22.reuse, UR13, PT ;  /* 0x0000000d16007c0c */ /* 0x040fe4000bf66270 */
[----:B------:R-:W-:Y:S01]  /*0360*/  IADD3 R19, P4, PT, R5, R22, RZ ;  /* 0x0000001605137210 */ /* 0x000fe20007f9e0ff */
[----:B------:R-:W-:Y:S01]  /*0370*/  IMAD.X R26, RZ, RZ, RZ, P2 ;  /* 0x000000ffff1a7224 */ /* 0x000fe200010e06ff */
[----:B------:R-:W-:Y:S01]  /*0380*/  ISETP.GT.AND P3, PT, R22, -0x1, !P3 ;  /* 0xffffffff1600780c */ /* 0x000fe20005f64270 */
[----:B------:R-:W3:Y:S01]  /*0390*/  LDC.64 R16, c[0x0][0x380] ;  /* 0x0000e000ff107b82 */ /* 0x000ee20000000a00 */
[----:B------:R-:W-:-:S02]  /*03a0*/  ISETP.GE.AND P1, PT, R12, UR13, PT ;  /* 0x0000000d0c007c0c */ /* 0x000fc4000bf26270 */
[----:B------:R-:W-:Y:S02]  /*03b0*/  PLOP3.LUT P3, PT, P3, P0, PT, 0x80, 0x8 ;  /* 0x000000000008781c */ /* 0x000fe40001f61070 */
[----:B------:R-:W-:Y:S02]  /*03c0*/  ISETP.GT.AND P1, PT, R12, -0x1, !P1 ;  /* 0xffffffff0c00780c */ /* 0x000fe40004f24270 */
[----:B------:R-:W-:Y:S02]  /*03d0*/  LEA.HI.X.SX32 R24, R22, R18, 0x1, P4 ;  /* 0x0000001216187211 */ /* 0x000fe400020f0eff */
[----:B------:R-:W-:Y:S02]  /*03e0*/  PLOP3.LUT P1, PT, P1, P0, PT, 0x80, 0x8 ;  /* 0x000000000008781c */ /* 0x000fe40000f21070 */
[----:B--2---:R-:W-:Y:S02]  /*03f0*/  LEA R12, P2, R13, R8, 0x2 ;  /* 0x000000080d0c7211 */ /* 0x004fe400078410ff */
[----:B0-----:R-:W-:-:S02]  /*0400*/  LEA R14, P4, R19, R6, 0x2 ;  /* 0x00000006130e7211 */ /* 0x001fc400078810ff */
[----:B------:R-:W-:Y:S01]  /*0410*/  LEA.HI.X R13, R13, R9, R26, 0x2, P2 ;  /* 0x000000090d0d7211 */ /* 0x000fe200010f141a */
[----:B------:R-:W-:-:S04]  /*0420*/  @P3 VIADD R15, R20, UR8 ;  /* 0x00000008140f3c36 */ /* 0x000fc80008000000 */
[----:B-1----:R-:W-:-:S04]  /*0430*/  @P3 IMAD.WIDE.U32 R10, R15, 0x4, R10 ;  /* 0x000000040f0a3825 */ /* 0x002fc800078e000a */
[----:B------:R-:W-:Y:S02]  /*0440*/  @P3 IMAD.IADD R15, R5, 0x1, R22 ;  /* 0x00000001050f3824 */ /* 0x000fe400078e0216 */
[----:B------:R0:W2:Y:S02]  /*0450*/  @P3 LDG.E R11, desc[UR10][R10.64] ;  /* 0x0000000a0a0b3981 */ /* 0x0000a4000c1e1900 */
[----:B---3--:R-:W-:Y:S01]  /*0460*/  @P3 IMAD.WIDE R16, R15, 0x4, R16 ;  /* 0x000000040f103825 */ /* 0x008fe200078e0210 */
[----:B------:R-:W-:Y:S02]  /*0470*/  LEA.HI.X R15, R19, R7, R24, 0x2, P4 ;  /* 0x00000007130f7211 */ /* 0x000fe400020f1418 */
[----:B------:R-:W3:Y:S04]  /*0480*/  @P1 LDG.E R19, desc[UR10][R12.64+0x4] ;  /* 0x0000040a0c131981 */ /* 0x000ee8000c1e1900 */
[----:B------:R1:W2:Y:S04]  /*0490*/  @P3 LDG.E R16, desc[UR10][R16.64] ;  /* 0x0000000a10103981 */ /* 0x0002a8000c1e1900 */
[----:B------:R-:W3:Y:S01]  /*04a0*/  @P1 LDG.E R21, desc[UR10][R14.64+0x4] ;  /* 0x0000040a0e151981 */ /* 0x000ee2000c1e1900 */
[----:B------:R-:W-:-:S02]  /*04b0*/  VIADD R23, R22, 0x2 ;  /* 0x0000000216177836 */ /* 0x000fc40000000000 */
[----:B------:R-:W-:-:S03]  /*04c0*/  VIADD R24, R22, 0x3 ;  /* 0x0000000316187836 */ /* 0x000fc60000000000 */
[C---:B------:R-:W-:Y:S01]  /*04d0*/  ISETP.GE.AND P2, PT, R23.reuse, UR13, PT ;  /* 0x0000000d17007c0c */ /* 0x040fe2000bf46270 */
[----:B------:R-:W-:Y:S01]  /*04e0*/  VIADD R25, R22, 0x4 ;  /* 0x0000000416197836 */ /* 0x000fe20000000000 */
[----:B------:R-:W-:Y:S02]  /*04f0*/  ISETP.GE.AND P6, PT, R24, UR13, PT ;  /* 0x0000000d18007c0c */ /* 0x000fe4000bfc6270 */
[----:B------:R-:W-:Y:S01]  /*0500*/  ISETP.GT.AND P2, PT, R23, -0x1, !P2 ;  /* 0xffffffff1700780c */ /* 0x000fe20005744270 */
[----:B0-----:R-:W-:Y:S01]  /*0510*/  VIADD R10, R22, 0x5 ;  /* 0x00000005160a7836 */ /* 0x001fe20000000000 */
[C---:B------:R-:W-:Y:S02]  /*0520*/  ISETP.GE.AND P5, PT, R25.reuse, UR13, PT ;  /* 0x0000000d19007c0c */ /* 0x040fe4000bfa6270 */
[----:B------:R-:W-:Y:S02]  /*0530*/  ISETP.GT.AND P6, PT, R24, -0x1, !P6 ;  /* 0xffffffff1800780c */ /* 0x000fe400077c4270 */
[----:B------:R-:W-:Y:S01]  /*0540*/  PLOP3.LUT P2, PT, P2, P0, PT, 0x80, 0x8 ;  /* 0x000000000008781c */ /* 0x000fe20001741070 */
[----:B-1----:R-:W-:Y:S01]  /*0550*/  VIADD R17, R22, 0x6 ;  /* 0x0000000616117836 */ /* 0x002fe20000000000 */
[----:B------:R-:W-:-:S02]  /*0560*/  ISETP.GT.AND P5, PT, R25, -0x1, !P5 ;  /* 0xffffffff1900780c */ /* 0x000fc40006fa4270 */
[----:B------:R-:W-:Y:S01]  /*0570*/  ISETP.GE.AND P4, PT, R10, UR13, PT ;  /* 0x0000000d0a007c0c */ /* 0x000fe2000bf86270 */
[----:B------:R-:W-:Y:S01]  /*0580*/  VIADD R22, R22, 0x7 ;  /* 0x0000000716167836 */ /* 0x000fe20000000000 */
[----:B------:R-:W-:Y:S02]  /*0590*/  PLOP3.LUT P5, PT, P5, P0, PT, 0x80, 0x8 ;  /* 0x000000000008781c */ /* 0x000fe40002fa1070 */
[----:B------:R-:W-:-:S04]  /*05a0*/  ISETP.GT.AND P4, PT, R10, -0x1, !P4 ;  /* 0xffffffff0a00780c */ /* 0x000fc80006784270 */
[----:B------:R-:W-:Y:S01]  /*05b0*/  PLOP3.LUT P4, PT, P4, P0, PT, 0x80, 0x8 ;  /* 0x000000000008781c */ /* 0x000fe20002781070 */
[----:B------:R-:W4:-:S12]  /*05c0*/  @P2 LDG.E R10, desc[UR10][R14.64+0x8] ;  /* 0x0000080a0e0a2981 */ /* 0x000f18000c1e1900 */
[----:B------:R-:W5:Y:S01]  /*05d0*/  @P4 LDG.E R23, desc[UR10][R12.64+0x14] ;  /* 0x0000140a0c174981 */ /* 0x000f62000c1e1900 */
[----:B--2---:R-:W-:Y:S01]  /*05e0*/  @P3 FFMA R0, R11, R16, R0 ;  /* 0x000000100b003223 */ /* 0x004fe20000000000 */
[----:B------:R-:W-:Y:S02]  /*05f0*/  PLOP3.LUT P3, PT, P6, P0, PT, 0x80, 0x8 ;  /* 0x000000000008781c */ /* 0x000fe40003761070 */
[----:B------:R-:W4:Y:S01]  /*0600*/  @P2 LDG.E R11, desc[UR10][R12.64+0x8] ;  /* 0x0000080a0c0b2981 */ /* 0x000f22000c1e1900 */
[----:B------:R-:W-:Y:S01]  /*0610*/  ISETP.GE.AND P6, PT, R17, UR13, PT ;  /* 0x0000000d11007c0c */ /* 0x000fe2000bfc6270 */
[----:B---3--:R-:W-:Y:S01]  /*0620*/  @P1 FFMA R0, R19, R21, R0 ;  /* 0x0000001513001223 */ /* 0x008fe20000000000 */
[C---:B------:R-:W-:Y:S01]  /*0630*/  ISETP.GE.AND P1, PT, R22.reuse, UR13, PT ;  /* 0x0000000d16007c0c */ /* 0x040fe2000bf26270 */
[----:B------:R-:W2:Y:S01]  /*0640*/  @P5 LDG.E R19, desc[UR10][R12.64+0x10] ;  /* 0x0000100a0c135981 */ /* 0x000ea2000c1e1900 */
[----:B------:R-:W-:Y:S02]  /*0650*/  ISETP.GT.AND P6, PT, R17, -0x1, !P6 ;  /* 0xffffffff1100780c */ /* 0x000fe400077c4270 */
[----:B------:R-:W-:Y:S01]  /*0660*/  ISETP.GT.AND P1, PT, R22, -0x1, !P1 ;  /* 0xffffffff1600780c */ /* 0x000fe20004f24270 */
[----:B------:R-:W2:Y:S01]  /*0670*/  @P5 LDG.E R21, desc[UR10][R14.64+0x10] ;  /* 0x0000100a0e155981 */ /* 0x000ea2000c1e1900 */
[----:B------:R-:W-:-:S03]  /*0680*/  PLOP3.LUT P6, PT, P6, P0, PT, 0x80, 0x8 ;  /* 0x000000000008781c */ /* 0x000fc600037c1070 */
[----:B------:R-:W3:Y:S01]  /*0690*/  @P3 LDG.E R17, desc[UR10][R12.64+0xc] ;  /* 0x00000c0a0c113981 */ /* 0x000ee2000c1e1900 */
[----:B------:R-:W-:-:S03]  /*06a0*/  PLOP3.LUT P1, PT, P1, P0, PT, 0x80, 0x8 ;  /* 0x000000000008781c */ /* 0x000fc60000f21070 */
[----:B------:R-:W3:Y:S04]  /*06b0*/  @P3 LDG.E R16, desc[UR10][R14.64+0xc] ;  /* 0x00000c0a0e103981 */ /* 0x000ee8000c1e1900 */
[----:B------:R-:W5:Y:S04]  /*06c0*/  @P4 LDG.E R22, desc[UR10][R14.64+0x14] ;  /* 0x0000140a0e164981 */ /* 0x000f68000c1e1900 */
[----:B------:R-:W5:Y:S04]  /*06d0*/  @P6 LDG.E R25, desc[UR10][R12.64+0x18] ;  /* 0x0000180a0c196981 */ /* 0x000f68000c1e1900 */
[----:B------:R-:W5:Y:S04]  /*06e0*/  @P6 LDG.E R24, desc[UR10][R14.64+0x18] ;  /* 0x0000180a0e186981 */ /* 0x000f68000c1e1900 */
[----:B------:R-:W5:Y:S04]  /*06f0*/  @P1 LDG.E R27, desc[UR10][R12.64+0x1c] ;  /* 0x00001c0a0c1b1981 */ /* 0x000f68000c1e1900 */
[----:B------:R-:W5:Y:S01]  /*0700*/  @P1 LDG.E R26, desc[UR10][R14.64+0x1c] ;  /* 0x00001c0a0e1a1981 */ /* 0x000f62000c1e1900 */
[----:B------:R-:W-:-:S02]  /*0710*/  VIADD R20, R20, 0x8 ;  /* 0x0000000814147836 */ /* 0x000fc40000000000 */
[----:B----4-:R-:W-:-:S03]  /*0720*/  @P2 FFMA R0, R11, R10, R0 ;  /* 0x0000000a0b002223 */ /* 0x010fc60000000000 */
[----:B------:R-:W-:Y:S01]  /*0730*/  ISETP.NE.AND P2, PT, R20, UR5, PT ;  /* 0x0000000514007c0c */ /* 0x000fe2000bf45270 */
[----:B---3--:R-:W-:-:S04]  /*0740*/  @P3 FFMA R0, R17, R16, R0 ;  /* 0x0000001011003223 */ /* 0x008fc80000000000 */
[----:B--2---:R-:W-:-:S04]  /*0750*/  @P5 FFMA R0, R19, R21, R0 ;  /* 0x0000001513005223 */ /* 0x004fc80000000000 */
[----:B-----5:R-:W-:-:S04]  /*0760*/  @P4 FFMA R0, R23, R22, R0 ;  /* 0x0000001617004223 */ /* 0x020fc80000000000 */
[----:B------:R-:W-:-:S04]  /*0770*/  @P6 FFMA R0, R25, R24, R0 ;  /* 0x0000001819006223 */ /* 0x000fc80000000000 */
[----:B------:R-:W-:Y:S01]  /*0780*/  @P1 FFMA R0, R27, R26, R0 ;  /* 0x0000001a1b001223 */ /* 0x000fe20000000000 */
[----:B------:R-:W-:Y:S06]  /*0790*/  @P2 BRA `(.L_x_37) ;  /* 0xfffffff800d82947 */ /* 0x000fec000383ffff */
[----:B------:R-:W-:-:S07]  /*07a0*/  IMAD.U32 R6, RZ, RZ, UR5 ;  /* 0x00000005ff067e24 */ /* 0x000fce000f8e00ff */
.L_x_36:
[----:B------:R-:W-:-:S09]  /*07b0*/  UISETP.NE.AND UP2, UPT, UR7, URZ, UPT ;  /* 0x000000ff0700728c */ /* 0x000fd2000bf45270 */
[----:B------:R-:W-:Y:S05]  /*07c0*/  BRA.U !UP2, `(.L_x_38) ;  /* 0x000000050a987547 */ /* 0x000fea000b800000 */
[----:B------:R-:W-:Y:S01]  /*07d0*/  UISETP.NE.AND UP2, UPT, UR9, URZ, UPT ;  /* 0x000000ff0900728c */ /* 0x000fe2000bf45270 */
[----:B------:R-:W-:Y:S10]  /*07e0*/  BRA.U !UP1, `(.L_x_39) ;  /* 0x0000000109b87547 */ /* 0x000ff4000b800000 */
[----:B------:R-:W-:Y:S01]  /*07f0*/  IMAD.IADD R20, R3, 0x1, R6 ;  /* 0x0000000103147824 */ /* 0x000fe200078e0206 */
[----:B------:R-:W0:Y:S01]  /*0800*/  LDC.64 R14, c[0x0][0x388] ;  /* 0x0000e200ff0e7b82 */ /* 0x000e220000000a00 */
[----:B------:R-:W-:Y:S02]  /*0810*/  SHF.R.S32.HI R19, RZ, 0x1f, R5 ;  /* 0x0000001fff137819 */ /* 0x000fe40000011405 */
[C---:B------:R-:W-:Y:S01]  /*0820*/  VIADD R7, R20.reuse, 0x1 ;  /* 0x0000000114077836 */ /* 0x040fe20000000000 */
[C---:B------:R-:W-:Y:S01]  /*0830*/  ISETP.GE.AND P1, PT, R20.reuse, UR13, PT ;  /* 0x0000000d14007c0c */ /* 0x040fe2000bf26270 */
[C---:B------:R-:W-:Y:S02]  /*0840*/  VIADD R18, R20.reuse, 0x3 ;  /* 0x0000000314127836 */ /* 0x040fe40000000000 */
[C---:B------:R-:W-:Y:S01]  /*0850*/  VIADD R16, R20.reuse, 0x2 ;  /* 0x0000000214107836 */ /* 0x040fe20000000000 */
[----:B------:R-:W-:Y:S01]  /*0860*/  ISETP.GT.AND P1, PT, R20, -0x1, !P1 ;  /* 0xffffffff1400780c */ /* 0x000fe20004f24270 */
[----:B------:R-:W1:Y:S01]  /*0870*/  LDC.64 R12, c[0x0][0x380] ;  /* 0x0000e000ff0c7b82 */ /* 0x000e620000000a00 */
[----:B------:R-:W-:-:S02]  /*0880*/  ISETP.GE.AND P2, PT, R7, UR13, PT ;  /* 0x0000000d07007c0c */ /* 0x000fc4000bf46270 */
[----:B------:R-:W-:Y:S02]  /*0890*/  PLOP3.LUT P1, PT, P1, P0, PT, 0x80, 0x8 ;  /* 0x000000000008781c */ /* 0x000fe40000f21070 */
[----:B------:R-:W-:Y:S02]  /*08a0*/  ISETP.GE.AND P3, PT, R18, UR13, PT ;  /* 0x0000000d12007c0c */ /* 0x000fe4000bf66270 */
[----:B------:R-:W-:Y:S01]  /*08b0*/  ISETP.GE.AND P4, PT, R16, UR13, PT ;  /* 0x0000000d10007c0c */ /* 0x000fe2000bf86270 */
[----:B------:R-:W2:Y:S01]  /*08c0*/  LDC.64 R8, c[0x0][0x388] ;  /* 0x0000e200ff087b82 */ /* 0x000ea20000000a00 */
[----:B------:R-:W-:Y:S02]  /*08d0*/  ISETP.GT.AND P2, PT, R7, -0x1, !P2 ;  /* 0xffffffff0700780c */ /* 0x000fe40005744270 */
[----:B------:R-:W-:Y:S02]  /*08e0*/  ISETP.GT.AND P3, PT, R18, -0x1, !P3 ;  /* 0xffffffff1200780c */ /* 0x000fe40005f64270 */
[----:B------:R-:W-:-:S02]  /*08f0*/  IADD3 R7, P6, PT, R5, R20, RZ ;  /* 0x0000001405077210 */ /* 0x000fc40007fde0ff */
[C---:B------:R-:W-:Y:S01]  /*0900*/  IADD3 R18, P5, PT, R6.reuse, UR8, RZ ;  /* 0x0000000806127c10 */ /* 0x040fe2000ffbe0ff */
[----:B------:R-:W3:Y:S01]  /*0910*/  LDC.64 R10, c[0x0][0x380] ;  /* 0x0000e000ff0a7b82 */ /* 0x000ee20000000a00 */
[----:B------:R-:W-:Y:S01]  /*0920*/  @P1 VIADD R17, R6, UR8 ;  /* 0x0000000806111c36 */ /* 0x000fe20008000000 */
[----:B------:R-:W-:Y:S02]  /*0930*/  ISETP.GT.AND P4, PT, R16, -0x1, !P4 ;  /* 0xffffffff1000780c */ /* 0x000fe40006784270 */
[----:B------:R-:W-:Y:S01]  /*0940*/  PLOP3.LUT P2, PT, P2, P0, PT, 0x80, 0x8 ;  /* 0x000000000008781c */ /* 0x000fe20001741070 */
[----:B0-----:R-:W-:Y:S01]  /*0950*/  @P1 IMAD.WIDE.U32 R14, R17, 0x4, R14 ;  /* 0x00000004110e1825 */ /* 0x001fe200078e000e */
[----:B------:R-:W-:Y:S02]  /*0960*/  LEA.HI.X.SX32 R16, R20, R19, 0x1, P6 ;  /* 0x0000001314107211 */ /* 0x000fe400030f0eff */
[----:B------:R-:W-:Y:S01]  /*0970*/  PLOP3.LUT P4, PT, P4, P0, PT, 0x80, 0x8 ;  /* 0x000000000008781c */ /* 0x000fe20002781070 */
[----:B------:R-:W-:Y:S01]  /*0980*/  @P1 IMAD.IADD R17, R5, 0x1, R20 ;  /* 0x0000000105111824 */ /* 0x000fe200078e0214 */
[----:B------:R-:W-:Y:S01]  /*0990*/  PLOP3.LUT P3, PT, P3, P0, PT, 0x80, 0x8 ;  /* 0x000000000008781c */ /* 0x000fe20001f61070 */
[----:B------:R-:W-:Y:S01]  /*09a0*/  IMAD.X R19, RZ, RZ, RZ, P5 ;  /* 0x000000ffff137224 */ /* 0x000fe200028e06ff */
[----:B------:R-:W4:Y:S01]  /*09b0*/  @P1 LDG.E R15, desc[UR10][R14.64] ;  /* 0x0000000a0e0f1981 */ /* 0x000f22000c1e1900 */
[----:B-1----:R-:W-:Y:S01]  /*09c0*/  @P1 IMAD.WIDE R12, R17, 0x4, R12 ;  /* 0x00000004110c1825 */ /* 0x002fe200078e020c */
[----:B--2---:R-:W-:-:S05]  /*09d0*/  LEA R8, P6, R18, R8, 0x2 ;  /* 0x0000000812087211 */ /* 0x004fca00078c10ff */
[----:B------:R-:W4:Y:S01]  /*09e0*/  @P1 LDG.E R12, desc[UR10][R12.64] ;  /* 0x0000000a0c0c1981 */ /* 0x000f22000c1e1900 */
[----:B------:R-:W-:Y:S02]  /*09f0*/  LEA.HI.X R9, R18, R9, R19, 0x2, P6 ;  /* 0x0000000912097211 */ /* 0x000fe400030f1413 */
[----:B---3--:R-:W-:-:S03]  /*0a00*/  LEA R10, P5, R7, R10, 0x2 ;  /* 0x0000000a070a7211 */ /* 0x008fc600078a10ff */
[----:B------:R-:W2:Y:S01]  /*0a10*/  @P4 LDG.E R17, desc[UR10][R8.64+0x8] ;  /* 0x0000080a08114981 */ /* 0x000ea2000c1e1900 */
[----:B------:R-:W-:-:S03]  /*0a20*/  LEA.HI.X R11, R7, R11, R16, 0x2, P5 ;  /* 0x0000000b070b7211 */ /* 0x000fc600028f1410 */
[----:B------:R-:W3:Y:S04]  /*0a30*/  @P3 LDG.E R19, desc[UR10][R8.64+0xc] ;  /* 0x00000c0a08133981 */ /* 0x000ee8000c1e1900 */
[----:B------:R-:W5:Y:S04]  /*0a40*/  @P2 LDG.E R16, desc[UR10][R10.64+0x4] ;  /* 0x0000040a0a102981 */ /* 0x000f68000c1e1900 */
[----:B------:R-:W5:Y:S04]  /*0a50*/  @P2 LDG.E R7, desc[UR10][R8.64+0x4] ;  /* 0x0000040a08072981 */ /* 0x000f68000c1e1900 */
[----:B------:R-:W2:Y:S04]  /*0a60*/  @P4 LDG.E R18, desc[UR10][R10.64+0x8] ;  /* 0x0000080a0a124981 */ /* 0x000ea8000c1e1900 */
[----:B------:R-:W3:Y:S01]  /*0a70*/  @P3 LDG.E R20, desc[UR10][R10.64+0xc] ;  /* 0x00000c0a0a143981 */ /* 0x000ee2000c1e1900 */
[----:B------:R-:W-:-:S02]  /*0a80*/  VIADD R6, R6, 0x4 ;  /* 0x0000000406067836 */ /* 0x000fc40000000000 */
[----:B----4-:R-:W-:-:S04]  /*0a90*/  @P1 FFMA R0, R15, R12, R0 ;  /* 0x0000000c0f001223 */ /* 0x010fc80000000000 */
[----:B-----5:R-:W-:-:S04]  /*0aa0*/  @P2 FFMA R0, R7, R16, R0 ;  /* 0x0000001007002223 */ /* 0x020fc80000000000 */
[----:B--2---:R-:W-:-:S04]  /*0ab0*/  @P4 FFMA R0, R17, R18, R0 ;  /* 0x0000001211004223 */ /* 0x004fc80000000000 */
[----:B---3--:R-:W-:-:S07]  /*0ac0*/  @P3 FFMA R0, R19, R20, R0 ;  /* 0x0000001413003223 */ /* 0x008fce0000000000 */
.L_x_39:
[----:B------:R-:W-:Y:S05]  /*0ad0*/  BRA.U !UP2, `(.L_x_38) ;  /* 0x000000010ad47547 */ /* 0x000fea000b800000 */
[----:B------:R-:W0:Y:S01]  /*0ae0*/  LDCU UR6, c[0x0][0x398] ;  /* 0x00007300ff0677ac */ /* 0x000e220008000800 */
[----:B------:R-:W-:Y:S02]  /*0af0*/  UISETP.NE.AND UP2, UPT, UR9, 0x1, UPT ;  /* 0x000000010900788c */ /* 0x000fe4000bf45270 */
[----:B0-----:R-:W-:-:S07]  /*0b00*/  ULOP3.LUT UP3, URZ, UR6, 0x1, URZ, 0xc0, !UPT ;  /* 0x0000000106ff7892 */ /* 0x001fce000f86c0ff */
[----:B------:R-:W-:Y:S05]  /*0b10*/  BRA.U !UP2, `(.L_x_40) ;  /* 0x000000010a807547 */ /* 0x000fea000b800000 */
[----:B------:R-:W-:Y:S01]  /*0b20*/  IMAD.IADD R20, R3, 0x1, R6 ;  /* 0x0000000103147824 */ /* 0x000fe200078e0206 */
[----:B------:R-:W0:Y:S03]  /*0b30*/  LDC.64 R14, c[0x0][0x388] ;  /* 0x0000e200ff0e7b82 */ /* 0x000e260000000a00 */
[C---:B------:R-:W-:Y:S01]  /*0b40*/  VIADD R7, R20.reuse, 0x1 ;  /* 0x0000000114077836 */ /* 0x040fe20000000000 */
[----:B------:R-:W-:-:S04]  /*0b50*/  ISETP.GE.AND P2, PT, R20, UR13, PT ;  /* 0x0000000d14007c0c */ /* 0x000fc8000bf46270 */
[C---:B------:R-:W-:Y:S01]  /*0b60*/  ISETP.GE.AND P1, PT, R7.reuse, UR13, PT ;  /* 0x0000000d07007c0c */ /* 0x040fe2000bf26270 */
[----:B------:R-:W1:Y:S01]  /*0b70*/  LDC.64 R12, c[0x0][0x380] ;  /* 0x0000e000ff0c7b82 */ /* 0x000e620000000a00 */
[----:B------:R-:W-:Y:S02]  /*0b80*/  ISETP.GT.AND P2, PT, R20, -0x1, !P2 ;  /* 0xffffffff1400780c */ /* 0x000fe40005744270 */
[----:B------:R-:W-:Y:S02]  /*0b90*/  ISETP.GT.AND P1, PT, R7, -0x1, !P1 ;  /* 0xffffffff0700780c */ /* 0x000fe40004f24270 */
[----:B------:R-:W-:Y:S02]  /*0ba0*/  PLOP3.LUT P2, PT, P2, P0, PT, 0x80, 0x8 ;  /* 0x000000000008781c */ /* 0x000fe40001741070 */
[----:B------:R-:W-:Y:S01]  /*0bb0*/  PLOP3.LUT P1, PT, P1, P0, PT, 0x80, 0x8 ;  /* 0x000000000008781c */ /* 0x000fe20000f21070 */
[----:B------:R-:W2:Y:S08]  /*0bc0*/  LDC.64 R10, c[0x0][0x388] ;  /* 0x0000e200ff0a7b82 */ /* 0x000eb00000000a00 */
[----:B------:R-:W3:Y:S02]  /*0bd0*/  LDC.64 R8, c[0x0][0x380] ;  /* 0x0000e000ff087b82 */ /* 0x000ee40000000a00 */
[----:B------:R-:W-:-:S02]  /*0be0*/  @P2 VIADD R19, R6, UR8 ;  /* 0x0000000806132c36 */ /* 0x000fc40008000000 */
[----:B------:R-:W-:Y:S02]  /*0bf0*/  @P1 SHF.R.S32.HI R17, RZ, 0x1f, R5 ;  /* 0x0000001fff111819 */ /* 0x000fe40000011405 */
[----:B------:R-:W-:Y:S01]  /*0c00*/  @P1 IADD3 R7, P3, PT, R5, R20, RZ ;  /* 0x0000001405071210 */ /* 0x000fe20007f7e0ff */
[----:B0-----:R-:W-:Y:S01]  /*0c10*/  @P2 IMAD.WIDE.U32 R14, R19, 0x4, R14 ;  /* 0x00000004130e2825 */ /* 0x001fe200078e000e */
[----:B------:R-:W-:Y:S02]  /*0c20*/  @P1 IADD3 R16, P4, PT, R6, UR8, RZ ;  /* 0x0000000806101c10 */ /* 0x000fe4000ff9e0ff */
[----:B------:R-:W-:Y:S01]  /*0c30*/  @P1 LEA.HI.X.SX32 R18, R20, R17, 0x1, P3 ;  /* 0x0000001114121211 */ /* 0x000fe200018f0eff */
[----:B------:R-:W-:Y:S02]  /*0c40*/  @P2 IMAD.IADD R17, R5, 0x1, R20 ;  /* 0x0000000105112824 */ /* 0x000fe400078e0214 */
[----:B------:R-:W-:Y:S01]  /*0c50*/  @P1 IMAD.X R20, RZ, RZ, RZ, P4 ;  /* 0x000000ffff141224 */ /* 0x000fe200020e06ff */
[----:B------:R-:W4:Y:S01]  /*0c60*/  @P2 LDG.E R15, desc[UR10][R14.64] ;  /* 0x0000000a0e0f2981 */ /* 0x000f22000c1e1900 */
[----:B-1----:R-:W-:Y:S01]  /*0c70*/  @P2 IMAD.WIDE R12, R17, 0x4, R12 ;  /* 0x00000004110c2825 */ /* 0x002fe200078e020c */
[----:B--2---:R-:W-:-:S04]  /*0c80*/  @P1 LEA R10, P4, R16, R10, 0x2 ;  /* 0x0000000a100a1211 */ /* 0x004fc800078810ff */
[----:B------:R-:W-:Y:S01]  /*0c90*/  @P1 LEA.HI.X R11, R16, R11, R20, 0x2, P4 ;  /* 0x0000000b100b1211 */ /* 0x000fe200020f1414 */
[----:B------:R-:W4:Y:S01]  /*0ca0*/  @P2 LDG.E R13, desc[UR10][R12.64] ;  /* 0x0000000a0c0d2981 */ /* 0x000f22000c1e1900 */
[----:B---3--:R-:W-:-:S04]  /*0cb0*/  @P1 LEA R8, P3, R7, R8, 0x2 ;  /* 0x0000000807081211 */ /* 0x008fc800078610ff */
[----:B------:R-:W2:Y:S01]  /*0cc0*/  @P1 LDG.E R11, desc[UR10][R10.64+0x4] ;  /* 0x0000040a0a0b1981 */ /* 0x000ea2000c1e1900 */
[----:B------:R-:W-:-:S05]  /*0cd0*/  @P1 LEA.HI.X R9, R7, R9, R18, 0x2, P3 ;  /* 0x0000000907091211 */ /* 0x000fca00018f1412 */
[----:B------:R-:W2:Y:S01]  /*0ce0*/  @P1 LDG.E R8, desc[UR10][R8.64+0x4] ;  /* 0x0000040a08081981 */ /* 0x000ea2000c1e1900 */
[----:B------:R-:W-:Y:S02]  /*0cf0*/  VIADD R6, R6, 0x2 ;  /* 0x0000000206067836 */ /* 0x000fe40000000000 */
[----:B----4-:R-:W-:-:S04]  /*0d00*/  @P2 FFMA R0, R15, R13, R0 ;  /* 0x0000000d0f002223 */ /* 0x010fc80000000000 */
[----:B--2---:R-:W-:-:S07]  /*0d10*/  @P1 FFMA R0, R11, R8, R0 ;  /* 0x000000080b001223 */ /* 0x004fce0000000000 */
.L_x_40:
        /* <DEDUP_REMOVED lines=8> */
[----:B------:R-:W-:Y:S02]  /*0da0*/  VIADD R7, R6, UR8 ;  /* 0x0000000806077c36 */ /* 0x000fe40008000000 */
[----:B------:R-:W-:-:S05]  /*0db0*/  IMAD.IADD R5, R5, 0x1, R12 ;  /* 0x0000000105057824 */ /* 0x000fca00078e020c */
[----:B------:R-:W1:Y:S01]  /*0dc0*/  LDC.64 R10, c[0x0][0x380] ;  /* 0x0000e000ff0a7b82 */ /* 0x000e620000000a00 */
[----:B0-----:R-:W-:-:S06]  /*0dd0*/  IMAD.WIDE.U32 R6, R7, 0x4, R8 ;  /* 0x0000000407067825 */ /* 0x001fcc00078e0008 */
[----:B------:R-:W2:Y:S01]  /*0de0*/  LDG.E R7, desc[UR10][R6.64] ;  /* 0x0000000a06077981 */ /* 0x000ea2000c1e1900 */
[----:B-1----:R-:W-:-:S06]  /*0df0*/  IMAD.WIDE R8, R5, 0x4, R10 ;  /* 0x0000000405087825 */ /* 0x002fcc00078e020a */
[----:B------:R-:W2:Y:S02]  /*0e00*/  LDG.E R8, desc[UR10][R8.64] ;  /* 0x0000000a08087981 */ /* 0x000ea4000c1e1900 */
[----:B--2---:R-:W-:-:S07]  /*0e10*/  FFMA R0, R7, R8, R0 ;  /* 0x0000000807007223 */ /* 0x004fce0000000000 */
.L_x_41:
[----:B------:R-:W-:Y:S05]  /*0e20*/  BSYNC.RECONVERGENT B0 ;  /* 0x0000000000007941 */ /* 0x000fea0003800200 */
.L_x_38:
[----:B------:R-:W-:Y:S05]  /*0e30*/  BRA.U UP0, `(.L_x_42) ;  /* 0xfffffff100ec7547 */ /* 0x000fea000b83ffff */
.L_x_35:
        /* <DEDUP_REMOVED lines=8> */
.L_x_43:
        /* <DEDUP_REMOVED lines=12> */
.L_x_91:


//--------------------- .text._Z27convolution_1D_basic_kernelPfS_ii --------------------------
	.section	.text._Z27convolution_1D_basic_kernelPfS_ii,"ax",@progbits
	.align	128
        .global         _Z27convolution_1D_basic_kernelPfS_ii
        .type           _Z27convolution_1D_basic_kernelPfS_ii,@function
        .size           _Z27convolution_1D_basic_kernelPfS_ii,(.L_x_92 - _Z27convolution_1D_basic_kernelPfS_ii)
        .other          _Z27convolution_1D_basic_kernelPfS_ii,@"STO_CUDA_ENTRY STV_DEFAULT"
_Z27convolution_1D_basic_kernelPfS_ii:
.text._Z27convolution_1D_basic_kernelPfS_ii:
[----:B------:R-:W-:Y:S01]  /*0000*/  LDC R1, c[0x0][0x37c] ;  /* 0x0000df00ff017b82 */ /* 0x000fe20000000800 */
[----:B------:R-:W0:Y:S07]  /*0010*/  S2R R7, SR_TID.X ;  /* 0x0000000000077919 */ /* 0x000e2e0000002100 */
[----:B------:R-:W1:Y:S01]  /*0020*/  S2UR UR4, SR_CTAID.X ;  /* 0x00000000000479c3 */ /* 0x000e620000002500 */
[----:B------:R-:W1:Y:S01]  /*0030*/  LDCU UR7, c[0x0][0x360] ;  /* 0x00006c00ff0777ac */ /* 0x000e620008000800 */
[----:B------:R-:W2:Y:S06]  /*0040*/  LDCU.64 UR12, c[0x0][0x358] ;  /* 0x00006b00ff0c77ac */ /* 0x000eac0008000a00 */
[----:B------:R-:W3:Y:S08]  /*0050*/  LDC.64 R2, c[0x0][0x380] ;  /* 0x0000e000ff027b82 */ /* 0x000ef00000000a00 */
[----:B------:R-:W4:Y:S01]  /*0060*/  S2UR UR6, SR_CgaCtaId ;  /* 0x00000000000679c3 */ /* 0x000f220000008800 */
[----:B------:R-:W-:Y:S01]  /*0070*/  UMOV UR5, 0x400 ;  /* 0x0000040000057882 */ /* 0x000fe20000000000 */
[----:B------:R-:W5:Y:S01]  /*0080*/  LDCU UR9, c[0x0][0x390] ;  /* 0x00007200ff0977ac */ /* 0x000f620008000800 */
[----:B-1----:R-:W-:-:S06]  /*0090*/  UIMAD UR4, UR4, UR7, URZ ;  /* 0x00000007040472a4 */ /* 0x002fcc000f8e02ff */
[----:B0-----:R-:W-:-:S04]  /*00a0*/  VIADD R0, R7, UR4 ;  /* 0x0000000407007c36 */ /* 0x001fc80008000000 */
[----:B---3--:R-:W-:-:S06]  /*00b0*/  IMAD.WIDE R2, R0, 0x4, R2 ;  /* 0x0000000400027825 */ /* 0x008fcc00078e0202 */
[----:B--2---:R-:W2:Y:S01]  /*00c0*/  LDG.E R2, desc[UR12][R2.64] ;  /* 0x0000000c02027981 */ /* 0x004ea2000c1e1900 */
[----:B----4-:R-:W-:Y:S01]  /*00d0*/  ULEA UR5, UR6, UR5, 0x18 ;  /* 0x0000000506057291 */ /* 0x010fe2000f8ec0ff */
[----:B------:R-:W-:Y:S01]  /*00e0*/  IMAD.MOV.U32 R6, RZ, RZ, RZ ;  /* 0x000000ffff067224 */ /* 0x000fe200078e00ff */
[----:B-----5:R-:W-:-:S04]  /*00f0*/  UISETP.GE.AND UP0, UPT, UR9, 0x1, UPT ;  /* 0x000000010900788c */ /* 0x020fc8000bf06270 */
[----:B------:R-:W-:-:S05]  /*0100*/  LEA R5, R7, UR5, 0x2 ;  /* 0x0000000507057c11 */ /* 0x000fca000f8e10ff */
[----:B--2---:R0:W-:Y:S01]  /*0110*/  STS [R5], R2 ;  /* 0x0000000205007388 */ /* 0x0041e20000000800 */
[----:B------:R-:W-:Y:S06]  /*0120*/  BAR.SYNC.DEFER_BLOCKING 0x0 ;  /* 0x0000000000007b1d */ /* 0x000fec0000010000 */
[----:B------:R-:W-:Y:S05]  /*0130*/  BRA.U !UP0, `(.L_x_44) ;  /* 0x0000000508c47547 */ /* 0x000fea000b800000 */
[----:B------:R-:W-:Y:S01]  /*0140*/  UISETP.GE.U32.AND UP0, UPT, UR9, 0x4, UPT ;  /* 0x000000040900788c */ /* 0x000fe2000bf06070 */
[----:B------:R-:W-:Y:S01]  /*0150*/  HFMA2 R8, -RZ, RZ, 0, 0 ;  /* 0x00000000ff087431 */ /* 0x000fe200000001ff */
[----:B------:R-:W-:Y:S01]  /*0160*/  ULEA.HI UR8, UR9, UR9, URZ, 0x1 ;  /* 0x0000000909087291 */ /* 0x000fe2000f8f08ff */
[----:B------:R-:W-:Y:S01]  /*0170*/  IMAD.MOV.U32 R6, RZ, RZ, RZ ;  /* 0x000000ffff067224 */ /* 0x000fe200078e00ff */
[----:B------:R-:W-:Y:S02]  /*0180*/  UIADD3 UR6, UPT, UPT, UR4, UR7, URZ ;  /* 0x0000000704067290 */ /* 0x000fe4000fffe0ff */
[----:B------:R-:W-:Y:S02]  /*0190*/  ULOP3.LUT UR10, UR9, 0x3, URZ, 0xc0, !UPT ;  /* 0x00000003090a7892 */ /* 0x000fe4000f8ec0ff */
[----:B------:R-:W-:Y:S01]  /*01a0*/  USHF.R.S32.HI UR8, URZ, 0x1, UR8 ;  /* 0x00000001ff087899 */ /* 0x000fe20008011408 */
[----:B------:R-:W-:Y:S11]  /*01b0*/  BRA.U !UP0, `(.L_x_45) ;  /* 0x0000000508307547 */ /* 0x000ff6000b800000 */
[----:B0-----:R-:W0:Y:S01]  /*01c0*/  LDC.64 R2, c[0x0][0x380] ;  /* 0x0000e000ff027b82 */ /* 0x001e220000000a00 */
[----:B------:R-:W-:Y:S01]  /*01d0*/  ULOP3.LUT UR7, UR9, 0x7ffffffc, URZ, 0xc0, !UPT ;  /* 0x7ffffffc09077892 */ /* 0x000fe2000f8ec0ff */
[----:B------:R-:W-:Y:S01]  /*01e0*/  VIADD R9, R0, -UR8 ;  /* 0x8000000800097c36 */ /* 0x000fe20008000000 */
[----:B------:R-:W-:Y:S01]  /*01f0*/  MOV R11, RZ ;  /* 0x000000ff000b7202 */ /* 0x000fe20000000f00 */
[----:B------:R-:W-:Y:S01]  /*0200*/  VIADD R10, R7, -UR8 ;  /* 0x80000008070a7c36 */ /* 0x000fe20008000000 */
[----:B------:R-:W1:Y:S01]  /*0210*/  LDCU UR11, c[0x0][0x394] ;  /* 0x00007280ff0b77ac */ /* 0x000e620008000800 */
[----:B------:R-:W-:Y:S02]  /*0220*/  IMAD.MOV.U32 R6, RZ, RZ, RZ ;  /* 0x000000ffff067224 */ /* 0x000fe400078e00ff */
[----:B------:R-:W-:-:S07]  /*0230*/  IMAD.U32 R8, RZ, RZ, UR7 ;  /* 0x00000007ff087e24 */ /* 0x000fce000f8e00ff */
.L_x_58:
[----:B------:R-:W-:Y:S01]  /*0240*/  IMAD.IADD R15, R9, 0x1, R11 ;  /* 0x00000001090f7824 */ /* 0x000fe200078e020b */
[----:B------:R-:W-:Y:S01]  /*0250*/  IADD3 R4, PT, PT, R10, R11, RZ ;  /* 0x0000000b0a047210 */ /* 0x000fe20007ffe0ff */
[C---:B------:R-:W-:Y:S01]  /*0260*/  IMAD.SHL.U32 R12, R11.reuse, 0x4, RZ ;  /* 0x000000040b0c7824 */ /* 0x040fe200078e00ff */
[----:B------:R-:W-:Y:S01]  /*0270*/  BSSY.RECONVERGENT B0, `(.L_x_46) ;  /* 0x0000012000007945 */ /* 0x000fe20003800200 */
[----:B------:R-:W-:Y:S01]  /*0280*/  VIADD R11, R11, 0x4 ;  /* 0x000000040b0b7836 */ /* 0x000fe20000000000 */
[C---:B-1----:R-:W-:Y:S02]  /*0290*/  ISETP.GE.AND P0, PT, R15.reuse, UR11, PT ;  /* 0x0000000b0f007c0c */ /* 0x042fe4000bf06270 */
[----:B------:R-:W-:Y:S01]  /*02a0*/  LEA R16, R4, UR5, 0x2 ;  /* 0x0000000504107c11 */ /* 0x000fe2000f8e10ff */
[C---:B0-----:R-:W-:Y:S01]  /*02b0*/  IMAD.WIDE R4, R15.reuse, 0x4, R2 ;  /* 0x000000040f047825 */ /* 0x041fe200078e0202 */
[----:B------:R-:W-:Y:S02]  /*02c0*/  ISETP.LT.OR P0, PT, R15, RZ, P0 ;  /* 0x000000ff0f00720c */ /* 0x000fe40000701670 */
[----:B------:R-:W-:-:S11]  /*02d0*/  ISETP.NE.AND P1, PT, R11, R8, PT ;  /* 0x000000080b00720c */ /* 0x000fd60003f25270 */
[----:B------:R-:W-:Y:S05]  /*02e0*/  @P0 BRA `(.L_x_47) ;  /* 0x00000000001c0947 */ /* 0x000fea0003800000 */
[----:B------:R-:W-:-:S04]  /*02f0*/  ISETP.GE.AND P0, PT, R15, UR6, PT ;  /* 0x000000060f007c0c */ /* 0x000fc8000bf06270 */
[----:B------:R-:W-:-:S13]  /*0300*/  ISETP.LT.OR P0, PT, R15, UR4, P0 ;  /* 0x000000040f007c0c */ /* 0x000fda0008701670 */
[----:B------:R-:W-:Y:S05]  /*0310*/  @P0 BRA `(.L_x_48) ;  /* 0x00000000001c0947 */ /* 0x000fea0003800000 */
[----:B------:R-:W0:Y:S01]  /*0320*/  LDS R13, [R16] ;  /* 0x00000000100d7984 */ /* 0x000e220000000800 */
[----:B------:R-:W0:Y:S02]  /*0330*/  LDC R14, c[0x3][R12] ;  /* 0x00c000000c0e7b82 */ /* 0x000e240000000800 */
[----:B0-----:R-:W-:Y:S01]  /*0340*/  FFMA R6, R13, R14, R6 ;  /* 0x0000000e0d067223 */ /* 0x001fe20000000006 */
[----:B------:R-:W-:Y:S06]  /*0350*/  BRA `(.L_x_48) ;  /* 0x00000000000c7947 */ /* 0x000fec0003800000 */
.L_x_47:
[----:B------:R-:W2:Y:S01]  /*0360*/  LDG.E R13, desc[UR12][R4.64] ;  /* 0x0000000c040d7981 */ /* 0x000ea2000c1e1900 */
[----:B------:R-:W2:Y:S02]  /*0370*/  LDC R17, c[0x3][R12] ;  /* 0x00c000000c117b82 */ /* 0x000ea40000000800 */
[----:B--2---:R-:W-:-:S07]  /*0380*/  FFMA R6, R17, R13, R6 ;  /* 0x0000000d11067223 */ /* 0x004fce0000000006 */
.L_x_48:
[----:B------:R-:W-:Y:S05]  /*0390*/  BSYNC.RECONVERGENT B0 ;  /* 0x0000000000007941 */ /* 0x000fea0003800200 */
.L_x_46:
[----:B------:R-:W-:Y:S01]  /*03a0*/  IADD3 R13, PT, PT, R15, 0x1, RZ ;  /* 0x000000010f0d7810 */ /* 0x000fe20007ffe0ff */
[----:B------:R-:W-:Y:S03]  /*03b0*/  BSSY.RECONVERGENT B0, `(.L_x_49) ;  /* 0x000000d000007945 */ /* 0x000fe60003800200 */
[C---:B------:R-:W-:Y:S02]  /*03c0*/  ISETP.GE.AND P0, PT, R13.reuse, UR11, PT ;  /* 0x0000000b0d007c0c */ /* 0x040fe4000bf06270 */
[----:B------:R-:W-:-:S13]  /*03d0*/  ISETP.GT.AND P2, PT, R13, -0x1, PT ;  /* 0xffffffff0d00780c */ /* 0x000fda0003f44270 */
[----:B------:R-:W-:Y:S05]  /*03e0*/  @!P0 BRA P2, `(.L_x_50) ;  /* 0x0000000000108947 */ /* 0x000fea0001000000 */
[----:B------:R-:W2:Y:S01]  /*03f0*/  LDG.E R13, desc[UR12][R4.64+0x4] ;  /* 0x0000040c040d7981 */ /* 0x000ea2000c1e1900 */
[----:B------:R-:W2:Y:S02]  /*0400*/  LDC R14, c[0x3][R12+0x4] ;  /* 0x00c001000c0e7b82 */ /* 0x000ea40000000800 */
[----:B--2---:R-:W-:Y:S01]  /*0410*/  FFMA R6, R13, R14, R6 ;  /* 0x0000000e0d067223 */ /* 0x004fe20000000006 */
[----:B------:R-:W-:Y:S06]  /*0420*/  BRA `(.L_x_51) ;  /* 0x0000000000147947 */ /* 0x000fec0003800000 */
.L_x_50:
[----:B------:R-:W-:-:S04]  /*0430*/  ISETP.GE.AND P0, PT, R13, UR6, PT ;  /* 0x000000060d007c0c */ /* 0x000fc8000bf06270 */
[----:B------:R-:W-:-:S13]  /*0440*/  ISETP.LT.OR P0, PT, R13, UR4, P0 ;  /* 0x000000040d007c0c */ /* 0x000fda0008701670 */
[----:B------:R-:W0:Y:S01]  /*0450*/  @!P0 LDS R13, [R16+0x4] ;  /* 0x00000400100d8984 */ /* 0x000e220000000800 */
[----:B------:R-:W0:Y:S02]  /*0460*/  @!P0 LDC R17, c[0x3][R12+0x4] ;  /* 0x00c001000c118b82 */ /* 0x000e240000000800 */
[----:B0-----:R-:W-:-:S07]  /*0470*/  @!P0 FFMA R6, R17, R13, R6 ;  /* 0x0000000d11068223 */ /* 0x001fce0000000006 */
.L_x_51:
[----:B------:R-:W-:Y:S05]  /*0480*/  BSYNC.RECONVERGENT B0 ;  /* 0x0000000000007941 */ /* 0x000fea0003800200 */
.L_x_49:
[----:B------:R-:W-:Y:S01]  /*0490*/  VIADD R13, R15, 0x2 ;  /* 0x000000020f0d7836 */ /* 0x000fe20000000000 */
[----:B------:R-:W-:Y:S04]  /*04a0*/  BSSY.RECONVERGENT B0, `(.L_x_52) ;  /* 0x000000d000007945 */ /* 0x000fe80003800200 */
[C---:B------:R-:W-:Y:S02]  /*04b0*/  ISETP.GE.AND P0, PT, R13.reuse, UR11, PT ;  /* 0x0000000b0d007c0c */ /* 0x040fe4000bf06270 */
[----:B------:R-:W-:-:S13]  /*04c0*/  ISETP.GT.AND P2, PT, R13, -0x1, PT ;  /* 0xffffffff0d00780c */ /* 0x000fda0003f44270 */
[----:B------:R-:W-:Y:S05]  /*04d0*/  @!P0 BRA P2, `(.L_x_53) ;  /* 0x0000000000108947 */ /* 0x000fea0001000000 */
[----:B------:R-:W2:Y:S01]  /*04e0*/  LDG.E R13, desc[UR12][R4.64+0x8] ;  /* 0x0000080c040d7981 */ /* 0x000ea2000c1e1900 */
[----:B------:R-:W2:Y:S02]  /*04f0*/  LDC R14, c[0x3][R12+0x8] ;  /* 0x00c002000c0e7b82 */ /* 0x000ea40000000800 */
[----:B--2---:R-:W-:Y:S01]  /*0500*/  FFMA R6, R13, R14, R6 ;  /* 0x0000000e0d067223 */ /* 0x004fe20000000006 */
[----:B------:R-:W-:Y:S06]  /*0510*/  BRA `(.L_x_54) ;  /* 0x0000000000147947 */ /* 0x000fec0003800000 */
.L_x_53:
[----:B------:R-:W-:-:S04]  /*0520*/  ISETP.GE.AND P0, PT, R13, UR6, PT ;  /* 0x000000060d007c0c */ /* 0x000fc8000bf06270 */
[----:B------:R-:W-:-:S13]  /*0530*/  ISETP.LT.OR P0, PT, R13, UR4, P0 ;  /* 0x000000040d007c0c */ /* 0x000fda0008701670 */
[----:B------:R-:W0:Y:S01]  /*0540*/  @!P0 LDS R13, [R16+0x8] ;  /* 0x00000800100d8984 */ /* 0x000e220000000800 */
[----:B------:R-:W0:Y:S02]  /*0550*/  @!P0 LDC R17, c[0x3][R12+0x8] ;  /* 0x00c002000c118b82 */ /* 0x000e240000000800 */
[----:B0-----:R-:W-:-:S07]  /*0560*/  @!P0 FFMA R6, R17, R13, R6 ;  /* 0x0000000d11068223 */ /* 0x001fce0000000006 */
.L_x_54:
[----:B------:R-:W-:Y:S05]  /*0570*/  BSYNC.RECONVERGENT B0 ;  /* 0x0000000000007941 */ /* 0x000fea0003800200 */
.L_x_52:
        /* <DEDUP_REMOVED lines=9> */
.L_x_56:
[----:B------:R-:W-:-:S04]  /*0610*/  ISETP.GE.AND P0, PT, R15, UR6, PT ;  /* 0x000000060f007c0c */ /* 0x000fc8000bf06270 */
[----:B------:R-:W-:-:S13]  /*0620*/  ISETP.LT.OR P0, PT, R15, UR4, P0 ;  /* 0x000000040f007c0c */ /* 0x000fda0008701670 */
[----:B------:R-:W0:Y:S01]  /*0630*/  @!P0 LDS R5, [R16+0xc] ;  /* 0x00000c0010058984 */ /* 0x000e220000000800 */
[----:B------:R-:W0:Y:S02]  /*0640*/  @!P0 LDC R13, c[0x3][R12+0xc] ;  /* 0x00c003000c0d8b82 */ /* 0x000e240000000800 */
[----:B0-----:R-:W-:-:S07]  /*0650*/  @!P0 FFMA R6, R13, R5, R6 ;  /* 0x000000050d068223 */ /* 0x001fce0000000006 */
.L_x_57:
[----:B------:R-:W-:Y:S05]  /*0660*/  BSYNC.RECONVERGENT B0 ;  /* 0x0000000000007941 */ /* 0x000fea0003800200 */
.L_x_55:
[----:B------:R-:W-:Y:S05]  /*0670*/  @P1 BRA `(.L_x_58) ;  /* 0xfffffff800f01947 */ /* 0x000fea000383ffff */
.L_x_45:
[----:B------:R-:W-:-:S09]  /*0680*/  UISETP.NE.AND UP0, UPT, UR10, URZ, UPT ;  /* 0x000000ff0a00728c */ /* 0x000fd2000bf05270 */
[----:B------:R-:W-:Y:S05]  /*0690*/  BRA.U !UP0, `(.L_x_44) ;  /* 0x00000001086c7547 */ /* 0x000fea000b800000 */
[----:B------:R-:W-:Y:S01]  /*06a0*/  IADD3 R7, PT, PT, R7, -UR8, R8 ;  /* 0x8000000807077c10 */ /* 0x000fe2000fffe008 */
[----:B------:R-:W1:Y:S01]  /*06b0*/  LDCU UR9, c[0x0][0x394] ;  /* 0x00007280ff0977ac */ /* 0x000e620008000800 */
[----:B------:R-:W-:Y:S02]  /*06c0*/  SHF.L.U32 R8, R8, 0x2, RZ ;  /* 0x0000000208087819 */ /* 0x000fe400000006ff */
[C---:B------:R-:W-:Y:S01]  /*06d0*/  LEA R4, R7.reuse, UR5, 0x2 ;  /* 0x0000000507047c11 */ /* 0x040fe2000f8e10ff */
[----:B------:R-:W-:Y:S01]  /*06e0*/  VIADD R7, R7, UR4 ;  /* 0x0000000407077c36 */ /* 0x000fe20008000000 */
[----:B------:R-:W-:-:S12]  /*06f0*/  UIADD3 UR7, UPT, UPT, -UR10, URZ, URZ ;  /* 0x000000ff0a077290 */ /* 0x000fd8000fffe1ff */
.L_x_61:
[----:B-1----:R-:W-:-:S04]  /*0700*/  ISETP.GE.AND P0, PT, R7, UR9, PT ;  /* 0x0000000907007c0c */ /* 0x002fc8000bf06270 */
[----:B------:R-:W-:-:S13]  /*0710*/  ISETP.GT.AND P0, PT, R7, -0x1, !P0 ;  /* 0xffffffff0700780c */ /* 0x000fda0004704270 */
[----:B0-----:R-:W0:Y:S02]  /*0720*/  @!P0 LDC.64 R2, c[0x0][0x380] ;  /* 0x0000e000ff028b82 */ /* 0x001e240000000a00 */
[----:B0-----:R-:W-:-:S06]  /*0730*/  @!P0 IMAD.WIDE R2, R7, 0x4, R2 ;  /* 0x0000000407028825 */ /* 0x001fcc00078e0202 */
[----:B------:R-:W2:Y:S01]  /*0740*/  @!P0 LDG.E R3, desc[UR12][R2.64] ;  /* 0x0000000c02038981 */ /* 0x000ea2000c1e1900 */
[----:B------:R-:W2:Y:S01]  /*0750*/  @!P0 LDC R5, c[0x3][R8] ;  /* 0x00c0000008058b82 */ /* 0x000ea20000000800 */
[----:B------:R-:W-:Y:S01]  /*0760*/  UIADD3 UR7, UPT, UPT, UR7, 0x1, URZ ;  /* 0x0000000107077890 */ /* 0x000fe2000fffe0ff */
[----:B------:R-:W-:Y:S03]  /*0770*/  BSSY.RECONVERGENT B0, `(.L_x_59) ;  /* 0x0000009000007945 */ /* 0x000fe60003800200 */
[----:B------:R-:W-:Y:S01]  /*0780*/  UISETP.NE.AND UP0, UPT, UR7, URZ, UPT ;  /* 0x000000ff0700728c */ /* 0x000fe2000bf05270 */
[----:B--2---:R-:W-:Y:S01]  /*0790*/  @!P0 FFMA R6, R3, R5, R6 ;  /* 0x0000000503068223 */ /* 0x004fe20000000006 */
[----:B------:R-:W-:Y:S09]  /*07a0*/  @!P0 BRA `(.L_x_60) ;  /* 0x0000000000148947 */ /* 0x000ff20003800000 */
[----:B------:R-:W-:-:S04]  /*07b0*/  ISETP.GE.AND P0, PT, R7, UR6, PT ;  /* 0x0000000607007c0c */ /* 0x000fc8000bf06270 */
[----:B------:R-:W-:-:S13]  /*07c0*/  ISETP.LT.OR P0, PT, R7, UR4, P0 ;  /* 0x0000000407007c0c */ /* 0x000fda0008701670 */
[----:B------:R-:W0:Y:S01]  /*07d0*/  @!P0 LDS R3, [R4] ;  /* 0x0000000004038984 */ /* 0x000e220000000800 */
[----:B------:R-:W0:Y:S02]  /*07e0*/  @!P0 LDC R5, c[0x3][R8] ;  /* 0x00c0000008058b82 */ /* 0x000e240000000800 */
[----:B0-----:R-:W-:-:S07]  /*07f0*/  @!P0 FFMA R6, R5, R3, R6 ;  /* 0x0000000305068223 */ /* 0x001fce0000000006 */
.L_x_60:
[----:B------:R-:W-:Y:S05]  /*0800*/  BSYNC.RECONVERGENT B0 ;  /* 0x0000000000007941 */ /* 0x000fea0003800200 */
.L_x_59:
[----:B------:R-:W-:Y:S01]  /*0810*/  VIADD R8, R8, 0x4 ;  /* 0x0000000408087836 */ /* 0x000fe20000000000 */
[----:B------:R-:W-:Y:S01]  /*0820*/  IADD3 R4, PT, PT, R4, 0x4, RZ ;  /* 0x0000000404047810 */ /* 0x000fe20007ffe0ff */
[----:B------:R-:W-:Y:S01]  /*0830*/  VIADD R7, R7, 0x1 ;  /* 0x0000000107077836 */ /* 0x000fe20000000000 */
[----:B------:R-:W-:Y:S06]  /*0840*/  BRA.U UP0, `(.L_x_61) ;  /* 0xfffffffd00ac7547 */ /* 0x000fec000b83ffff */
.L_x_44:
[----:B0-----:R-:W0:Y:S02]  /*0850*/  LDC.64 R2, c[0x0][0x388] ;  /* 0x0000e200ff027b82 */ /* 0x001e240000000a00 */
[----:B0-----:R-:W-:-:S05]  /*0860*/  IMAD.WIDE R2, R0, 0x4, R2 ;  /* 0x0000000400027825 */ /* 0x001fca00078e0202 */
[----:B------:R-:W-:Y:S01]  /*0870*/  STG.E desc[UR12][R2.64], R6 ;  /* 0x0000000602007986 */ /* 0x000fe2000c10190c */
[----:B------:R-:W-:Y:S05]  /*0880*/  EXIT ;  /* 0x000000000000794d */ /* 0x000fea0003800000 */
.L_x_62:
        /* <DEDUP_REMOVED lines=15> */
.L_x_92:


//--------------------- .text._Z33convulution_1D_basic_kernel_tiledPfS_ii --------------------------
	.section	.text._Z33convulution_1D_basic_kernel_tiledPfS_ii,"ax",@progbits
	.align	128
        .global         _Z33convulution_1D_basic_kernel_tiledPfS_ii
        .type           _Z33convulution_1D_basic_kernel_tiledPfS_ii,@function
        .size           _Z33convulution_1D_basic_kernel_tiledPfS_ii,(.L_x_93 - _Z33convulution_1D_basic_kernel_tiledPfS_ii)
        .other          _Z33convulution_1D_basic_kernel_tiledPfS_ii,@"STO_CUDA_ENTRY STV_DEFAULT"
_Z33convulution_1D_basic_kernel_tiledPfS_ii:
.text._Z33convulution_1D_basic_kernel_tiledPfS_ii:
[----:B------:R-:W-:Y:S01]  /*0000*/  LDC R1, c[0x0][0x37c] ;  /* 0x0000df00ff017b82 */ /* 0x000fe20000000800 */
[----:B------:R-:W0:Y:S07]  /*0010*/  S2R R0, SR_TID.X ;  /* 0x0000000000007919 */ /* 0x000e2e0000002100 */
[----:B------:R-:W0:Y:S01]  /*0020*/  S2UR UR6, SR_CTAID.X ;  /* 0x00000000000679c3 */ /* 0x000e220000002500 */
[----:B------:R-:W1:Y:S07]  /*0030*/  LDCU.64 UR12, c[0x0][0x358] ;  /* 0x00006b00ff0c77ac */ /* 0x000e6e0008000a00 */
[----:B------:R-:W0:Y:S08]  /*0040*/  LDC R14, c[0x0][0x360] ;  /* 0x0000d800ff0e7b82 */ /* 0x000e300000000800 */
[----:B------:R-:W2:Y:S08]  /*0050*/  LDC.64 R2, c[0x0][0x380] ;  /* 0x0000e000ff027b82 */ /* 0x000eb00000000a00 */
[----:B------:R-:W3:Y:S01]  /*0060*/  LDC R4, c[0x0][0x390] ;  /* 0x0000e400ff047b82 */ /* 0x000ee20000000800 */
[----:B0-----:R-:W-:-:S04]  /*0070*/  IMAD R5, R14, UR6, R0 ;  /* 0x000000060e057c24 */ /* 0x001fc8000f8e0200 */
[----:B--2---:R-:W-:-:S05]  /*0080*/  IMAD.WIDE.U32 R6, R5, 0x4, R2 ;  /* 0x0000000405067825 */ /* 0x004fca00078e0002 */
[----:B-1----:R0:W5:Y:S01]  /*0090*/  LDG.E R12, desc[UR12][R6.64] ;  /* 0x0000000c060c7981 */ /* 0x002162000c1e1900 */
[----:B------:R-:W-:Y:S01]  /*00a0*/  BSSY.RECONVERGENT B0, `(.L_x_63) ;  /* 0x0000013000007945 */ /* 0x000fe20003800200 */
[----:B---3--:R-:W-:-:S04]  /*00b0*/  LEA.HI R8, R4, R4, RZ, 0x1 ;  /* 0x0000000404087211 */ /* 0x008fc800078f08ff */
[----:B------:R-:W-:-:S05]  /*00c0*/  SHF.R.S32.HI R9, RZ, 0x1, R8 ;  /* 0x00000001ff097819 */ /* 0x000fca0000011408 */
[----:B------:R-:W-:-:S05]  /*00d0*/  IMAD.IADD R11, R14, 0x1, -R9 ;  /* 0x000000010e0b7824 */ /* 0x000fca00078e0a09 */
[----:B------:R-:W-:-:S13]  /*00e0*/  ISETP.GE.U32.AND P0, PT, R0, R11, PT ;  /* 0x0000000b0000720c */ /* 0x000fda0003f06070 */
[----:B0-----:R-:W-:Y:S05]  /*00f0*/  @!P0 BRA `(.L_x_64) ;  /* 0x0000000000348947 */ /* 0x001fea0003800000 */
[----:B------:R-:W-:Y:S02]  /*0100*/  IMAD R7, R14, UR6, -R14 ;  /* 0x000000060e077c24 */ /* 0x000fe4000f8e0a0e */
[----:B------:R-:W-:Y:S02]  /*0110*/  HFMA2 R8, -RZ, RZ, 0, 0 ;  /* 0x00000000ff087431 */ /* 0x000fe400000001ff */
[----:B------:R-:W-:-:S05]  /*0120*/  IMAD.IADD R11, R7, 0x1, R0 ;  /* 0x00000001070b7824 */ /* 0x000fca00078e0200 */
[----:B------:R-:W-:-:S13]  /*0130*/  ISETP.GE.AND P0, PT, R11, RZ, PT ;  /* 0x000000ff0b00720c */ /* 0x000fda0003f06270 */
[----:B------:R-:W0:Y:S02]  /*0140*/  @P0 LDC.64 R6, c[0x0][0x380] ;  /* 0x0000e000ff060b82 */ /* 0x000e240000000a00 */
[----:B0-----:R-:W-:-:S05]  /*0150*/  @P0 IMAD.WIDE.U32 R6, R11, 0x4, R6 ;  /* 0x000000040b060825 */ /* 0x001fca00078e0006 */
[----:B------:R-:W2:Y:S01]  /*0160*/  @P0 LDG.E R8, desc[UR12][R6.64] ;  /* 0x0000000c06080981 */ /* 0x000ea2000c1e1900 */
[----:B------:R-:W0:Y:S01]  /*0170*/  S2UR UR5, SR_CgaCtaId ;  /* 0x00000000000579c3 */ /* 0x000e220000008800 */
[----:B------:R-:W-:Y:S01]  /*0180*/  UMOV UR4, 0x400 ;  /* 0x0000040000047882 */ /* 0x000fe20000000000 */
[----:B------:R-:W-:Y:S01]  /*0190*/  IADD3 R10, PT, PT, R9, R0, -R14 ;  /* 0x00000000090a7210 */ /* 0x000fe20007ffe80e */
[----:B0-----:R-:W-:-:S06]  /*01a0*/  ULEA UR4, UR5, UR4, 0x18 ;  /* 0x0000000405047291 */ /* 0x001fcc000f8ec0ff */
[----:B------:R-:W-:-:S05]  /*01b0*/  LEA R11, R10, UR4, 0x2 ;  /* 0x000000040a0b7c11 */ /* 0x000fca000f8e10ff */
[----:B--2---:R0:W-:Y:S02]  /*01c0*/  STS [R11], R8 ;  /* 0x000000080b007388 */ /* 0x0041e40000000800 */
.L_x_64:
[----:B------:R-:W-:Y:S05]  /*01d0*/  BSYNC.RECONVERGENT B0 ;  /* 0x0000000000007941 */ /* 0x000fea0003800200 */
.L_x_63:
[----:B------:R-:W1:Y:S01]  /*01e0*/  S2UR UR5, SR_CgaCtaId ;  /* 0x00000000000579c3 */ /* 0x000e620000008800 */
[----:B------:R-:W-:Y:S01]  /*01f0*/  UMOV UR4, 0x400 ;  /* 0x0000040000047882 */ /* 0x000fe20000000000 */
[----:B------:R-:W-:Y:S01]  /*0200*/  IMAD.IADD R6, R9, 0x1, R0 ;  /* 0x0000000109067824 */ /* 0x000fe200078e0200 */
[----:B------:R-:W-:Y:S01]  /*0210*/  ISETP.GE.U32.AND P0, PT, R0, R9, PT ;  /* 0x000000090000720c */ /* 0x000fe20003f06070 */
[----:B------:R-:W-:Y:S01]  /*0220*/  BSSY.RECONVERGENT B0, `(.L_x_65) ;  /* 0x0000010000007945 */ /* 0x000fe20003800200 */
[----:B-1----:R-:W-:-:S06]  /*0230*/  ULEA UR4, UR5, UR4, 0x18 ;  /* 0x0000000405047291 */ /* 0x002fcc000f8ec0ff */
[----:B------:R-:W-:-:S05]  /*0240*/  LEA R7, R6, UR4, 0x2 ;  /* 0x0000000406077c11 */ /* 0x000fca000f8e10ff */
[----:B-----5:R1:W-:Y:S01]  /*0250*/  STS [R7], R12 ;  /* 0x0000000c07007388 */ /* 0x0203e20000000800 */
[----:B------:R-:W-:Y:S05]  /*0260*/  @P0 BRA `(.L_x_66) ;  /* 0x00000000002c0947 */ /* 0x000fea0003800000 */
[----:B------:R-:W2:Y:S01]  /*0270*/  LDCU UR5, c[0x0][0x394] ;  /* 0x00007280ff0577ac */ /* 0x000ea20008000800 */
[----:B------:R-:W-:Y:S01]  /*0280*/  IADD3 R9, PT, PT, R5, R14, RZ ;  /* 0x0000000e05097210 */ /* 0x000fe20007ffe0ff */
[----:B------:R-:W-:Y:S01]  /*0290*/  BSSY.RECONVERGENT B1, `(.L_x_67) ;  /* 0x0000007000017945 */ /* 0x000fe20003800200 */
[----:B-1----:R-:W-:Y:S01]  /*02a0*/  IMAD R7, R14, 0x4, R7 ;  /* 0x000000040e077824 */ /* 0x002fe200078e0207 */
[----:B------:R-:W-:Y:S02]  /*02b0*/  MOV R6, RZ ;  /* 0x000000ff00067202 */ /* 0x000fe40000000f00 */
[----:B--2---:R-:W-:-:S13]  /*02c0*/  ISETP.GE.AND P0, PT, R9, UR5, PT ;  /* 0x0000000509007c0c */ /* 0x004fda000bf06270 */
[----:B------:R-:W-:Y:S05]  /*02d0*/  @P0 BRA `(.L_x_68) ;  /* 0x0000000000080947 */ /* 0x000fea0003800000 */
[----:B------:R-:W-:-:S05]  /*02e0*/  IMAD.WIDE R2, R9, 0x4, R2 ;  /* 0x0000000409027825 */ /* 0x000fca00078e0202 */
[----:B------:R1:W5:Y:S02]  /*02f0*/  LDG.E R6, desc[UR12][R2.64] ;  /* 0x0000000c02067981 */ /* 0x000364000c1e1900 */
.L_x_68:
[----:B------:R-:W-:Y:S05]  /*0300*/  BSYNC.RECONVERGENT B1 ;  /* 0x0000000000017941 */ /* 0x000fea0003800200 */
.L_x_67:
[----:B-----5:R2:W-:Y:S02]  /*0310*/  STS [R7], R6 ;  /* 0x0000000607007388 */ /* 0x0205e40000000800 */
.L_x_66:
[----:B------:R-:W-:Y:S05]  /*0320*/  BSYNC.RECONVERGENT B0 ;  /* 0x0000000000007941 */ /* 0x000fea0003800200 */
.L_x_65:
[----:B------:R-:W-:Y:S01]  /*0330*/  BAR.SYNC.DEFER_BLOCKING 0x0 ;  /* 0x0000000000007b1d */ /* 0x000fe20000010000 */
[----:B------:R-:W-:Y:S01]  /*0340*/  ISETP.GE.AND P0, PT, R4, 0x1, PT ;  /* 0x000000010400780c */ /* 0x000fe20003f06270 */
[----:B-12---:R-:W-:-:S12]  /*0350*/  IMAD.MOV.U32 R7, RZ, RZ, RZ ;  /* 0x000000ffff077224 */ /* 0x006fd800078e00ff */
[----:B------:R-:W-:Y:S05]  /*0360*/  @!P0 BRA `(.L_x_69) ;  /* 0x0000000400308947 */ /* 0x000fea0003800000 */
[C---:B------:R-:W-:Y:S01]  /*0370*/  ISETP.GE.U32.AND P1, PT, R4.reuse, 0x8, PT ;  /* 0x000000080400780c */ /* 0x040fe20003f26070 */
[----:B------:R-:W-:Y:S01]  /*0380*/  HFMA2 R7, -RZ, RZ, 0, 0 ;  /* 0x00000000ff077431 */ /* 0x000fe200000001ff */
[----:B------:R-:W-:Y:S01]  /*0390*/  LOP3.LUT R10, R4, 0x7, RZ, 0xc0, !PT ;  /* 0x00000007040a7812 */ /* 0x000fe200078ec0ff */
[----:B------:R-:W-:-:S03]  /*03a0*/  IMAD.MOV.U32 R3, RZ, RZ, RZ ;  /* 0x000000ffff037224 */ /* 0x000fc600078e00ff */
[----:B------:R-:W-:-:S07]  /*03b0*/  ISETP.NE.AND P0, PT, R10, RZ, PT ;  /* 0x000000ff0a00720c */ /* 0x000fce0003f05270 */
[----:B------:R-:W-:Y:S06]  /*03c0*/  @!P1 BRA `(.L_x_70) ;  /* 0x00000000007c9947 */ /* 0x000fec0003800000 */
[----:B------:R-:W-:Y:S01]  /*03d0*/  LEA R2, R0, UR4, 0x2 ;  /* 0x0000000400027c11 */ /* 0x000fe2000f8e10ff */
[----:B------:R-:W-:Y:S01]  /*03e0*/  UMOV UR5, 0x10 ;  /* 0x0000001000057882 */ /* 0x000fe20000000000 */
[----:B------:R-:W-:Y:S02]  /*03f0*/  LOP3.LUT R3, R4, 0x7ffffff8, RZ, 0xc0, !PT ;  /* 0x7ffffff804037812 */ /* 0x000fe400078ec0ff */
[----:B------:R-:W-:Y:S01]  /*0400*/  MOV R7, RZ ;  /* 0x000000ff00077202 */ /* 0x000fe20000000f00 */
[----:B------:R-:W-:Y:S01]  /*0410*/  VIADD R6, R2, 0x10 ;  /* 0x0000001002067836 */ /* 0x000fe20000000000 */
[----:B------:R-:W-:-:S07]  /*0420*/  IADD3 R2, PT, PT, -R3, RZ, RZ ;  /* 0x000000ff03027210 */ /* 0x000fce0007ffe1ff */
.L_x_71:
[----:B0-----:R-:W0:Y:S01]  /*0430*/  LDS R8, [R6+-0x10] ;  /* 0xfffff00006087984 */ /* 0x001e220000000800 */
[----:B------:R-:W0:Y:S01]  /*0440*/  LDCU.64 UR6, c[0x3][UR5+-0x10] ;  /* 0x00fffe00050677ac */ /* 0x000e220008000a00 */
[----:B------:R-:W-:Y:S02]  /*0450*/  VIADD R2, R2, 0x8 ;  /* 0x0000000802027836 */ /* 0x000fe40000000000 */
[----:B------:R-:W1:Y:S01]  /*0460*/  LDS R9, [R6+-0xc] ;  /* 0xfffff40006097984 */ /* 0x000e620000000800 */
[----:B------:R-:W2:Y:S02]  /*0470*/  LDCU.64 UR8, c[0x3][UR5+-0x8] ;  /* 0x00ffff00050877ac */ /* 0x000ea40008000a00 */
[----:B------:R-:W-:Y:S01]  /*0480*/  ISETP.NE.AND P1, PT, R2, RZ, PT ;  /* 0x000000ff0200720c */ /* 0x000fe20003f25270 */
[----:B------:R-:W2:Y:S01]  /*0490*/  LDS R11, [R6+-0x8] ;  /* 0xfffff800060b7984 */ /* 0x000ea20000000800 */
[----:B------:R-:W3:Y:S03]  /*04a0*/  LDCU.64 UR10, c[0x3][UR5] ;  /* 0x00c00000050a77ac */ /* 0x000ee60008000a00 */
[----:B------:R-:W4:Y:S04]  /*04b0*/  LDS R13, [R6+-0x4] ;  /* 0xfffffc00060d7984 */ /* 0x000f280000000800 */
[----:B------:R-:W3:Y:S04]  /*04c0*/  LDS R15, [R6] ;  /* 0x00000000060f7984 */ /* 0x000ee80000000800 */
[----:B------:R-:W5:Y:S04]  /*04d0*/  LDS R17, [R6+0x4] ;  /* 0x0000040006117984 */ /* 0x000f680000000800 */
[----:B------:R-:W5:Y:S04]  /*04e0*/  LDS R19, [R6+0x8] ;  /* 0x0000080006137984 */ /* 0x000f680000000800 */
[----:B------:R0:W5:Y:S02]  /*04f0*/  LDS R21, [R6+0xc] ;  /* 0x00000c0006157984 */ /* 0x0001640000000800 */
[----:B0-----:R-:W-:Y:S01]  /*0500*/  IADD3 R6, PT, PT, R6, 0x20, RZ ;  /* 0x0000002006067810 */ /* 0x001fe20007ffe0ff */
[----:B------:R-:W-:-:S04]  /*0510*/  FFMA R8, R8, UR6, R7 ;  /* 0x0000000608087c23 */ /* 0x000fc80008000007 */
[----:B-1----:R-:W-:Y:S01]  /*0520*/  FFMA R8, R9, UR7, R8 ;  /* 0x0000000709087c23 */ /* 0x002fe20008000008 */
[----:B------:R-:W0:Y:S03]  /*0530*/  LDCU.64 UR6, c[0x3][UR5+0x8] ;  /* 0x00c00100050677ac */ /* 0x000e260008000a00 */
[----:B--2---:R-:W-:Y:S01]  /*0540*/  FFMA R8, R11, UR8, R8 ;  /* 0x000000080b087c23 */ /* 0x004fe20008000008 */
[----:B------:R-:W-:-:S03]  /*0550*/  UIADD3 UR5, UPT, UPT, UR5, 0x20, URZ ;  /* 0x0000002005057890 */ /* 0x000fc6000fffe0ff */
[----:B----4-:R-:W-:-:S04]  /*0560*/  FFMA R8, R13, UR9, R8 ;  /* 0x000000090d087c23 */ /* 0x010fc80008000008 */
[----:B---3--:R-:W-:-:S04]  /*0570*/  FFMA R8, R15, UR10, R8 ;  /* 0x0000000a0f087c23 */ /* 0x008fc80008000008 */
[----:B-----5:R-:W-:-:S04]  /*0580*/  FFMA R8, R17, UR11, R8 ;  /* 0x0000000b11087c23 */ /* 0x020fc80008000008 */
[----:B0-----:R-:W-:-:S04]  /*0590*/  FFMA R8, R19, UR6, R8 ;  /* 0x0000000613087c23 */ /* 0x001fc80008000008 */
[----:B------:R-:W-:Y:S01]  /*05a0*/  FFMA R7, R21, UR7, R8 ;  /* 0x0000000715077c23 */ /* 0x000fe20008000008 */
[----:B------:R-:W-:Y:S06]  /*05b0*/  @P1 BRA `(.L_x_71) ;  /* 0xfffffffc009c1947 */ /* 0x000fec000383ffff */
.L_x_70:
[----:B------:R-:W-:Y:S05]  /*05c0*/  @!P0 BRA `(.L_x_69) ;  /* 0x0000000000988947 */ /* 0x000fea0003800000 */
[----:B------:R-:W-:Y:S02]  /*05d0*/  ISETP.GE.U32.AND P0, PT, R10, 0x4, PT ;  /* 0x000000040a00780c */ /* 0x000fe40003f06070 */
[----:B------:R-:W-:-:S04]  /*05e0*/  LOP3.LUT R16, R4, 0x3, RZ, 0xc0, !PT ;  /* 0x0000000304107812 */ /* 0x000fc800078ec0ff */
[----:B------:R-:W-:-:S07]  /*05f0*/  ISETP.NE.AND P1, PT, R16, RZ, PT ;  /* 0x000000ff1000720c */ /* 0x000fce0003f25270 */
[----:B------:R-:W-:Y:S06]  /*0600*/  @!P0 BRA `(.L_x_72) ;  /* 0x0000000000388947 */ /* 0x000fec0003800000 */
[C---:B------:R-:W-:Y:S01]  /*0610*/  IMAD.IADD R2, R3.reuse, 0x1, R0 ;  /* 0x0000000103027824 */ /* 0x040fe200078e0200 */
[C---:B------:R-:W-:Y:S01]  /*0620*/  SHF.L.U32 R10, R3.reuse, 0x2, RZ ;  /* 0x00000002030a7819 */ /* 0x040fe200000006ff */
[----:B------:R-:W-:-:S03]  /*0630*/  VIADD R3, R3, 0x4 ;  /* 0x0000000403037836 */ /* 0x000fc60000000000 */
[----:B------:R-:W-:Y:S01]  /*0640*/  LEA R2, R2, UR4, 0x2 ;  /* 0x0000000402027c11 */ /* 0x000fe2000f8e10ff */
[----:B------:R-:W1:Y:S04]  /*0650*/  LDC.64 R12, c[0x3][R10] ;  /* 0x00c000000a0c7b82 */ /* 0x000e680000000a00 */
[----:B------:R-:W1:Y:S04]  /*0660*/  LDS R6, [R2] ;  /* 0x0000000002067984 */ /* 0x000e680000000800 */
[----:B0-----:R-:W0:Y:S01]  /*0670*/  LDS R11, [R2+0x4] ;  /* 0x00000400020b7984 */ /* 0x001e220000000800 */
[----:B------:R-:W2:Y:S03]  /*0680*/  LDC.64 R8, c[0x3][R10+0x8] ;  /* 0x00c002000a087b82 */ /* 0x000ea60000000a00 */
[----:B------:R-:W2:Y:S04]  /*0690*/  LDS R14, [R2+0x8] ;  /* 0x00000800020e7984 */ /* 0x000ea80000000800 */
[----:B------:R-:W3:Y:S01]  /*06a0*/  LDS R15, [R2+0xc] ;  /* 0x00000c00020f7984 */ /* 0x000ee20000000800 */
[----:B-1----:R-:W-:-:S04]  /*06b0*/  FFMA R6, R6, R12, R7 ;  /* 0x0000000c06067223 */ /* 0x002fc80000000007 */
[----:B0-----:R-:W-:-:S04]  /*06c0*/  FFMA R11, R11, R13, R6 ;  /* 0x0000000d0b0b7223 */ /* 0x001fc80000000006 */
[----:B--2---:R-:W-:-:S04]  /*06d0*/  FFMA R8, R14, R8, R11 ;  /* 0x000000080e087223 */ /* 0x004fc8000000000b */
[----:B---3--:R-:W-:-:S07]  /*06e0*/  FFMA R7, R15, R9, R8 ;  /* 0x000000090f077223 */ /* 0x008fce0000000008 */
.L_x_72:
[----:B------:R-:W-:Y:S05]  /*06f0*/  @!P1 BRA `(.L_x_69) ;  /* 0x00000000004c9947 */ /* 0x000fea0003800000 */
[----:B------:R-:W-:Y:S02]  /*0700*/  ISETP.NE.AND P0, PT, R16, 0x1, PT ;  /* 0x000000011000780c */ /* 0x000fe40003f05270 */
[----:B------:R-:W-:-:S04]  /*0710*/  LOP3.LUT R4, R4, 0x1, RZ, 0xc0, !PT ;  /* 0x0000000104047812 */ /* 0x000fc800078ec0ff */
[----:B------:R-:W-:-:S07]  /*0720*/  ISETP.NE.U32.AND P1, PT, R4, 0x1, PT ;  /* 0x000000010400780c */ /* 0x000fce0003f25070 */
[----:B------:R-:W-:Y:S06]  /*0730*/  @!P0 BRA `(.L_x_73) ;  /* 0x0000000000248947 */ /* 0x000fec0003800000 */
[C---:B------:R-:W-:Y:S01]  /*0740*/  IADD3 R2, PT, PT, R3.reuse, R0, RZ ;  /* 0x0000000003027210 */ /* 0x040fe20007ffe0ff */
[C---:B------:R-:W-:Y:S01]  /*0750*/  IMAD.SHL.U32 R6, R3.reuse, 0x4, RZ ;  /* 0x0000000403067824 */ /* 0x040fe200078e00ff */
[----:B------:R-:W-:Y:S02]  /*0760*/  IADD3 R3, PT, PT, R3, 0x2, RZ ;  /* 0x0000000203037810 */ /* 0x000fe40007ffe0ff */
[----:B------:R-:W-:Y:S01]  /*0770*/  LEA R2, R2, UR4, 0x2 ;  /* 0x0000000402027c11 */ /* 0x000fe2000f8e10ff */
[----:B0-----:R-:W0:Y:S04]  /*0780*/  LDC.64 R8, c[0x3][R6] ;  /* 0x00c0000006087b82 */ /* 0x001e280000000a00 */
[----:B------:R-:W0:Y:S04]  /*0790*/  LDS R4, [R2] ;  /* 0x0000000002047984 */ /* 0x000e280000000800 */
[----:B------:R-:W1:Y:S01]  /*07a0*/  LDS R11, [R2+0x4] ;  /* 0x00000400020b7984 */ /* 0x000e620000000800 */
[----:B0-----:R-:W-:-:S04]  /*07b0*/  FFMA R4, R4, R8, R7 ;  /* 0x0000000804047223 */ /* 0x001fc80000000007 */
[----:B-1----:R-:W-:-:S07]  /*07c0*/  FFMA R7, R11, R9, R4 ;  /* 0x000000090b077223 */ /* 0x002fce0000000004 */
.L_x_73:
[----:B------:R-:W-:Y:S01]  /*07d0*/  @!P1 IMAD.IADD R0, R0, 0x1, R3 ;  /* 0x0000000100009824 */ /* 0x000fe200078e0203 */
[----:B------:R-:W-:-:S04]  /*07e0*/  @!P1 SHF.L.U32 R3, R3, 0x2, RZ ;  /* 0x0000000203039819 */ /* 0x000fc800000006ff */
[----:B------:R-:W-:Y:S02]  /*07f0*/  @!P1 LEA R0, R0, UR4, 0x2 ;  /* 0x0000000400009c11 */ /* 0x000fe4000f8e10ff */
[----:B------:R-:W1:Y:S04]  /*0800*/  @!P1 LDC R3, c[0x3][R3] ;  /* 0x00c0000003039b82 */ /* 0x000e680000000800 */
[----:B------:R-:W1:Y:S02]  /*0810*/  @!P1 LDS R0, [R0] ;  /* 0x0000000000009984 */ /* 0x000e640000000800 */
[----:B-1----:R-:W-:-:S07]  /*0820*/  @!P1 FFMA R7, R0, R3, R7 ;  /* 0x0000000300079223 */ /* 0x002fce0000000007 */
.L_x_69:
[----:B------:R-:W1:Y:S02]  /*0830*/  LDC.64 R2, c[0x0][0x388] ;  /* 0x0000e200ff027b82 */ /* 0x000e640000000a00 */
[----:B-1----:R-:W-:-:S05]  /*0840*/  IMAD.WIDE R2, R5, 0x4, R2 ;  /* 0x0000000405027825 */ /* 0x002fca00078e0202 */
[----:B------:R-:W-:Y:S01]  /*0850*/  STG.E desc[UR12][R2.64], R7 ;  /* 0x0000000702007986 */ /* 0x000fe2000c10190c */
[----:B------:R-:W-:Y:S05]  /*0860*/  EXIT ;  /* 0x000000000000794d */ /* 0x000fea0003800000 */
.L_x_74:
        /* <DEDUP_REMOVED lines=9> */
.L_x_93:


//--------------------- .text._Z27convulution_1D_basic_kernelPfS_ii --------------------------
	.section	.text._Z27convulution_1D_basic_kernelPfS_ii,"ax",@progbits
	.align	128
        .global         _Z27convulution_1D_basic_kernelPfS_ii
        .type           _Z27convulution_1D_basic_kernelPfS_ii,@function
        .size           _Z27convulution_1D_basic_kernelPfS_ii,(.L_x_94 - _Z27convulution_1D_basic_kernelPfS_ii)
        .other          _Z27convulution_1D_basic_kernelPfS_ii,@"STO_CUDA_ENTRY STV_DEFAULT"
_Z27convulution_1D_basic_kernelPfS_ii:
.text._Z27convulution_1D_basic_kernelPfS_ii:
[----:B------:R-:W-:Y:S01]  /*0000*/  LDC R1, c[0x0][0x37c] ;  /* 0x0000df00ff017b82 */ /* 0x000fe20000000800 */
[----:B------:R-:W0:Y:S01]  /*0010*/  S2R R3, SR_TID.X ;  /* 0x0000000000037919 */ /* 0x000e220000002100 */
[----:B------:R-:W1:Y:S06]  /*0020*/  LDCU UR5, c[0x0][0x390] ;  /* 0x00007200ff0577ac */ /* 0x000e6c0008000800 */
[----:B------:R-:W0:Y:S01]  /*0030*/  S2UR UR4, SR_CTAID.X ;  /* 0x00000000000479c3 */ /* 0x000e220000002500 */
[----:B------:R-:W-:Y:S01]  /*0040*/  HFMA2 R0, -RZ, RZ, 0, 0 ;  /* 0x00000000ff007431 */ /* 0x000fe200000001ff */
[----:B------:R-:W2:Y:S06]  /*0050*/  LDCU.64 UR8, c[0x0][0x358] ;  /* 0x00006b00ff0877ac */ /* 0x000eac0008000a00 */
[----:B------:R-:W0:Y:S01]  /*0060*/  LDC R2, c[0x0][0x360] ;  /* 0x0000d800ff027b82 */ /* 0x000e220000000800 */
[----:B-1----:R-:W-:Y:S01]  /*0070*/  UISETP.GE.AND UP0, UPT, UR5, 0x1, UPT ;  /* 0x000000010500788c */ /* 0x002fe2000bf06270 */
[----:B0-----:R-:W-:-:S08]  /*0080*/  IMAD R2, R2, UR4, R3 ;  /* 0x0000000402027c24 */ /* 0x001fd0000f8e0203 */
[----:B--2---:R-:W-:Y:S05]  /*0090*/  BRA.U !UP0, `(.L_x_75) ;  /* 0x0000000908847547 */ /* 0x004fea000b800000 */
[----:B------:R-:W-:Y:S01]  /*00a0*/  UISETP.GE.U32.AND UP0, UPT, UR5, 0x8, UPT ;  /* 0x000000080500788c */ /* 0x000fe2000bf06070 */
[----:B------:R-:W-:Y:S01]  /*00b0*/  MOV R0, RZ ;  /* 0x000000ff00007202 */ /* 0x000fe20000000f00 */
[----:B------:R-:W-:Y:S01]  /*00c0*/  ULEA.HI UR4, UR5, UR5, URZ, 0x1 ;  /* 0x0000000505047291 */ /* 0x000fe2000f8f08ff */
[----:B------:R-:W-:Y:S01]  /*00d0*/  IMAD.MOV.U32 R3, RZ, RZ, RZ ;  /* 0x000000ffff037224 */ /* 0x000fe200078e00ff */
[----:B------:R-:W-:Y:S02]  /*00e0*/  ULOP3.LUT UR6, UR5, 0x7, URZ, 0xc0, !UPT ;  /* 0x0000000705067892 */ /* 0x000fe4000f8ec0ff */
[----:B------:R-:W-:Y:S02]  /*00f0*/  USHF.R.S32.HI UR4, URZ, 0x1, UR4 ;  /* 0x00000001ff047899 */ /* 0x000fe40008011404 */
[----:B------:R-:W-:-:S04]  /*0100*/  UISETP.NE.AND UP1, UPT, UR6, URZ, UPT ;  /* 0x000000ff0600728c */ /* 0x000fc8000bf25270 */
[----:B------:R-:W-:Y:S01]  /*0110*/  IADD3 R4, PT, PT, R2, -UR4, RZ ;  /* 0x8000000402047c10 */ /* 0x000fe2000fffe0ff */
[----:B------:R-:W-:Y:S06]  /*0120*/  BRA.U !UP0, `(.L_x_76) ;  /* 0x0000000508247547 */ /* 0x000fec000b800000 */
[----:B------:R-:W-:Y:S01]  /*0130*/  ULOP3.LUT UR4, UR5, 0x7ffffff8, URZ, 0xc0, !UPT ;  /* 0x7ffffff805047892 */ /* 0x000fe2000f8ec0ff */
[----:B------:R-:W-:Y:S01]  /*0140*/  IMAD.MOV.U32 R0, RZ, RZ, RZ ;  /* 0x000000ffff007224 */ /* 0x000fe200078e00ff */
[----:B------:R-:W-:Y:S01]  /*0150*/  MOV R7, RZ ;  /* 0x000000ff00077202 */ /* 0x000fe20000000f00 */
[----:B------:R-:W0:Y:S03]  /*0160*/  LDCU UR7, c[0x0][0x394] ;  /* 0x00007280ff0777ac */ /* 0x000e260008000800 */
[----:B------:R-:W-:-:S07]  /*0170*/  IMAD.U32 R3, RZ, RZ, UR4 ;  /* 0x00000004ff037e24 */ /* 0x000fce000f8e00ff */
.L_x_77:
[----:B------:R-:W-:-:S04]  /*0180*/  IADD3 R25, PT, PT, R4, R7, RZ ;  /* 0x0000000704197210 */ /* 0x000fc80007ffe0ff */
[----:B0-----:R-:W-:-:S04]  /*0190*/  ISETP.GE.AND P6, PT, R25, UR7, PT ;  /* 0x0000000719007c0c */ /* 0x001fc8000bfc6270 */
[----:B------:R-:W-:-:S13]  /*01a0*/  ISETP.LT.OR P6, PT, R25, RZ, P6 ;  /* 0x000000ff1900720c */ /* 0x000fda00037c1670 */
[----:B------:R-:W0:Y:S02]  /*01b0*/  @!P6 LDC.64 R8, c[0x0][0x380] ;  /* 0x0000e000ff08eb82 */ /* 0x000e240000000a00 */
[----:B0-----:R-:W-:-:S05]  /*01c0*/  @!P6 IMAD.WIDE.U32 R8, R25, 0x4, R8 ;  /* 0x000000041908e825 */ /* 0x001fca00078e0008 */
[----:B------:R0:W2:Y:S01]  /*01d0*/  @!P6 LDG.E R11, desc[UR8][R8.64] ;  /* 0x00000008080be981 */ /* 0x0000a2000c1e1900 */
[----:B------:R-:W-:Y:S01]  /*01e0*/  VIADD R15, R25, 0x1 ;  /* 0x00000001190f7836 */ /* 0x000fe20000000000 */
[----:B------:R-:W-:Y:S01]  /*01f0*/  SHF.L.U32 R5, R7, 0x2, RZ ;  /* 0x0000000207057819 */ /* 0x000fe200000006ff */
[C---:B------:R-:W-:Y:S01]  /*0200*/  VIADD R29, R25.reuse, 0x2 ;  /* 0x00000002191d7836 */ /* 0x040fe20000000000 */
[C---:B------:R-:W-:Y:S01]  /*0210*/  IADD3 R27, PT, PT, R25.reuse, 0x3, RZ ;  /* 0x00000003191b7810 */ /* 0x040fe20007ffe0ff */
[----:B------:R-:W-:Y:S01]  /*0220*/  VIADD R6, R25, 0x4 ;  /* 0x0000000419067836 */ /* 0x000fe20000000000 */
[----:B------:R-:W-:Y:S01]  /*0230*/  ISETP.GE.AND P0, PT, R15, UR7, PT ;  /* 0x000000070f007c0c */ /* 0x000fe2000bf06270 */
[----:B------:R-:W2:Y:S01]  /*0240*/  @!P6 LDC R10, c[0x3][R5] ;  /* 0x00c00000050aeb82 */ /* 0x000ea20000000800 */
[----:B------:R-:W-:Y:S02]  /*0250*/  ISETP.GE.AND P1, PT, R29, UR7, PT ;  /* 0x000000071d007c0c */ /* 0x000fe4000bf26270 */
[----:B------:R-:W-:Y:S01]  /*0260*/  ISETP.LT.OR P0, PT, R15, RZ, P0 ;  /* 0x000000ff0f00720c */ /* 0x000fe20000701670 */
[----:B0-----:R-:W-:Y:S01]  /*0270*/  VIADD R9, R25, 0x6 ;  /* 0x0000000619097836 */ /* 0x001fe20000000000 */
[----:B------:R-:W-:-:S02]  /*0280*/  ISETP.GE.AND P2, PT, R27, UR7, PT ;  /* 0x000000071b007c0c */ /* 0x000fc4000bf46270 */
[----:B------:R-:W-:Y:S02]  /*0290*/  ISETP.LT.OR P1, PT, R29, RZ, P1 ;  /* 0x000000ff1d00720c */ /* 0x000fe40000f21670 */
[----:B------:R-:W-:Y:S02]  /*02a0*/  IADD3 R8, PT, PT, R25, 0x5, RZ ;  /* 0x0000000519087810 */ /* 0x000fe40007ffe0ff */
[----:B------:R-:W-:Y:S02]  /*02b0*/  ISETP.GE.AND P3, PT, R6, UR7, PT ;  /* 0x0000000706007c0c */ /* 0x000fe4000bf66270 */
[----:B------:R-:W-:Y:S02]  /*02c0*/  ISETP.LT.OR P2, PT, R27, RZ, P2 ;  /* 0x000000ff1b00720c */ /* 0x000fe40001741670 */
[----:B------:R-:W-:Y:S01]  /*02d0*/  ISETP.GE.AND P5, PT, R8, UR7, PT ;  /* 0x0000000708007c0c */ /* 0x000fe2000bfa6270 */
[----:B------:R-:W0:Y:S01]  /*02e0*/  @!P0 LDC.64 R22, c[0x0][0x380] ;  /* 0x0000e000ff168b82 */ /* 0x000e220000000a00 */
[----:B------:R-:W-:-:S02]  /*02f0*/  ISETP.LT.OR P3, PT, R6, RZ, P3 ;  /* 0x000000ff0600720c */ /* 0x000fc40001f61670 */
[----:B------:R-:W-:Y:S02]  /*0300*/  IADD3 R25, PT, PT, R25, 0x7, RZ ;  /* 0x0000000719197810 */ /* 0x000fe40007ffe0ff */
[C---:B------:R-:W-:Y:S02]  /*0310*/  ISETP.GE.AND P4, PT, R9.reuse, UR7, PT ;  /* 0x0000000709007c0c */ /* 0x040fe4000bf86270 */
[----:B------:R-:W-:Y:S01]  /*0320*/  ISETP.LT.OR P5, PT, R8, RZ, P5 ;  /* 0x000000ff0800720c */ /* 0x000fe20002fa1670 */
[----:B------:R-:W1:Y:S01]  /*0330*/  @!P1 LDC.64 R20, c[0x0][0x380] ;  /* 0x0000e000ff149b82 */ /* 0x000e620000000a00 */
[----:B------:R-:W-:-:S07]  /*0340*/  ISETP.LT.OR P4, PT, R9, RZ, P4 ;  /* 0x000000ff0900720c */ /* 0x000fce0002781670 */
[----:B------:R-:W3:Y:S08]  /*0350*/  @!P2 LDC.64 R18, c[0x0][0x380] ;  /* 0x0000e000ff12ab82 */ /* 0x000ef00000000a00 */
[----:B------:R-:W4:Y:S01]  /*0360*/  @!P5 LDC.64 R12, c[0x0][0x380] ;  /* 0x0000e000ff0cdb82 */ /* 0x000f220000000a00 */
[----:B0-----:R-:W-:-:S06]  /*0370*/  @!P0 IMAD.WIDE.U32 R22, R15, 0x4, R22 ;  /* 0x000000040f168825 */ /* 0x001fcc00078e0016 */
[----:B------:R-:W5:Y:S01]  /*0380*/  @!P0 LDG.E R23, desc[UR8][R22.64] ;  /* 0x0000000816178981 */ /* 0x000f62000c1e1900 */
[----:B------:R-:W0:Y:S01]  /*0390*/  @!P4 LDC.64 R16, c[0x0][0x380] ;  /* 0x0000e000ff10cb82 */ /* 0x000e220000000a00 */
[----:B-1----:R-:W-:-:S06]  /*03a0*/  @!P1 IMAD.WIDE.U32 R20, R29, 0x4, R20 ;  /* 0x000000041d149825 */ /* 0x002fcc00078e0014 */
[----:B------:R-:W5:Y:S01]  /*03b0*/  @!P1 LDG.E R21, desc[UR8][R20.64] ;  /* 0x0000000814159981 */ /* 0x000f62000c1e1900 */
[----:B---3--:R-:W-:-:S06]  /*03c0*/  @!P2 IMAD.WIDE.U32 R18, R27, 0x4, R18 ;  /* 0x000000041b12a825 */ /* 0x008fcc00078e0012 */
[----:B------:R1:W3:Y:S01]  /*03d0*/  @!P2 LDG.E R19, desc[UR8][R18.64] ;  /* 0x000000081213a981 */ /* 0x0002e2000c1e1900 */
[----:B----4-:R-:W-:-:S06]  /*03e0*/  @!P5 IMAD.WIDE.U32 R12, R8, 0x4, R12 ;  /* 0x00000004080cd825 */ /* 0x010fcc00078e000c */
[----:B------:R-:W4:Y:S01]  /*03f0*/  @!P5 LDG.E R13, desc[UR8][R12.64] ;  /* 0x000000080c0dd981 */ /* 0x000f22000c1e1900 */
[----:B0-----:R-:W-:-:S06]  /*0400*/  @!P4 IMAD.WIDE.U32 R16, R9, 0x4, R16 ;  /* 0x000000040910c825 */ /* 0x001fcc00078e0010 */
[----:B------:R-:W4:Y:S01]  /*0410*/  @!P4 LDG.E R17, desc[UR8][R16.64] ;  /* 0x000000081011c981 */ /* 0x000f22000c1e1900 */
[----:B--2---:R-:W-:Y:S01]  /*0420*/  @!P6 FFMA R0, R11, R10, R0 ;  /* 0x0000000a0b00e223 */ /* 0x004fe20000000000 */
[C---:B------:R-:W-:Y:S01]  /*0430*/  ISETP.GE.AND P6, PT, R25.reuse, UR7, PT ;  /* 0x0000000719007c0c */ /* 0x040fe2000bfc6270 */
[----:B------:R-:W0:Y:S03]  /*0440*/  @!P3 LDC.64 R10, c[0x0][0x380] ;  /* 0x0000e000ff0abb82 */ /* 0x000e260000000a00 */
[----:B------:R-:W-:-:S13]  /*0450*/  ISETP.LT.OR P6, PT, R25, RZ, P6 ;  /* 0x000000ff1900720c */ /* 0x000fda00037c1670 */
[----:B------:R-:W2:Y:S01]  /*0460*/  @!P6 LDC.64 R14, c[0x0][0x380] ;  /* 0x0000e000ff0eeb82 */ /* 0x000ea20000000a00 */
[----:B0-----:R-:W-:-:S06]  /*0470*/  @!P3 IMAD.WIDE.U32 R10, R6, 0x4, R10 ;  /* 0x00000004060ab825 */ /* 0x001fcc00078e000a */
[----:B------:R0:W4:Y:S01]  /*0480*/  @!P3 LDG.E R11, desc[UR8][R10.64] ;  /* 0x000000080a0bb981 */ /* 0x000122000c1e1900 */
[----:B--2---:R-:W-:-:S06]  /*0490*/  @!P6 IMAD.WIDE.U32 R14, R25, 0x4, R14 ;  /* 0x00000004190ee825 */ /* 0x004fcc00078e000e */
[----:B------:R-:W2:Y:S01]  /*04a0*/  @!P6 LDG.E R15, desc[UR8][R14.64] ;  /* 0x000000080e0fe981 */ /* 0x000ea2000c1e1900 */
[----:B------:R-:W5:Y:S08]  /*04b0*/  @!P0 LDC R6, c[0x3][R5+0x4] ;  /* 0x00c0010005068b82 */ /* 0x000f700000000800 */
[----:B------:R-:W3:Y:S08]  /*04c0*/  @!P1 LDC R8, c[0x3][R5+0x8] ;  /* 0x00c0020005089b82 */ /* 0x000ef00000000800 */
[----:B------:R-:W3:Y:S08]  /*04d0*/  @!P2 LDC R9, c[0x3][R5+0xc] ;  /* 0x00c003000509ab82 */ /* 0x000ef00000000800 */
[----:B-1----:R-:W4:Y:S01]  /*04e0*/  @!P3 LDC R18, c[0x3][R5+0x10] ;  /* 0x00c004000512bb82 */ /* 0x002f220000000800 */
[----:B-----5:R-:W-:-:S07]  /*04f0*/  @!P0 FFMA R0, R23, R6, R0 ;  /* 0x0000000617008223 */ /* 0x020fce0000000000 */
[----:B------:R-:W1:Y:S08]  /*0500*/  @!P5 LDC R20, c[0x3][R5+0x14] ;  /* 0x00c005000514db82 */ /* 0x000e700000000800 */
[----:B0-----:R-:W0:Y:S01]  /*0510*/  @!P4 LDC R10, c[0x3][R5+0x18] ;  /* 0x00c00600050acb82 */ /* 0x001e220000000800 */
[----:B---3--:R-:W-:Y:S01]  /*0520*/  @!P1 FFMA R0, R21, R8, R0 ;  /* 0x0000000815009223 */ /* 0x008fe20000000000 */
[----:B------:R-:W-:-:S06]  /*0530*/  VIADD R7, R7, 0x8 ;  /* 0x0000000807077836 */ /* 0x000fcc0000000000 */
[----:B------:R-:W2:Y:S01]  /*0540*/  @!P6 LDC R6, c[0x3][R5+0x1c] ;  /* 0x00c007000506eb82 */ /* 0x000ea20000000800 */
[----:B------:R-:W-:Y:S01]  /*0550*/  @!P2 FFMA R0, R19, R9, R0 ;  /* 0x000000091300a223 */ /* 0x000fe20000000000 */
[----:B------:R-:W-:-:S03]  /*0560*/  ISETP.NE.AND P0, PT, R7, R3, PT ;  /* 0x000000030700720c */ /* 0x000fc60003f05270 */
[----:B----4-:R-:W-:-:S04]  /*0570*/  @!P3 FFMA R0, R11, R18, R0 ;  /* 0x000000120b00b223 */ /* 0x010fc80000000000 */
[----:B-1----:R-:W-:-:S04]  /*0580*/  @!P5 FFMA R0, R13, R20, R0 ;  /* 0x000000140d00d223 */ /* 0x002fc80000000000 */
[----:B0-----:R-:W-:-:S04]  /*0590*/  @!P4 FFMA R0, R17, R10, R0 ;  /* 0x0000000a1100c223 */ /* 0x001fc80000000000 */
[----:B--2---:R-:W-:Y:S01]  /*05a0*/  @!P6 FFMA R0, R15, R6, R0 ;  /* 0x000000060f00e223 */ /* 0x004fe20000000000 */
[----:B------:R-:W-:Y:S06]  /*05b0*/  @P0 BRA `(.L_x_77) ;  /* 0xfffffff800f00947 */ /* 0x000fec000383ffff */
.L_x_76:
[----:B------:R-:W-:Y:S05]  /*05c0*/  BRA.U !UP1, `(.L_x_75) ;  /* 0x0000000509387547 */ /* 0x000fea000b800000 */
[----:B------:R-:W0:Y:S01]  /*05d0*/  LDCU UR4, c[0x0][0x390] ;  /* 0x00007200ff0477ac */ /* 0x000e220008000800 */
[----:B------:R-:W-:Y:S02]  /*05e0*/  UISETP.GE.U32.AND UP0, UPT, UR6, 0x4, UPT ;  /* 0x000000040600788c */ /* 0x000fe4000bf06070 */
[----:B0-----:R-:W-:-:S04]  /*05f0*/  ULOP3.LUT UR5, UR4, 0x3, URZ, 0xc0, !UPT ;  /* 0x0000000304057892 */ /* 0x001fc8000f8ec0ff */
[----:B------:R-:W-:-:S03]  /*0600*/  UISETP.NE.AND UP1, UPT, UR5, URZ, UPT ;  /* 0x000000ff0500728c */ /* 0x000fc6000bf25270 */
[----:B------:R-:W-:Y:S08]  /*0610*/  BRA.U !UP0, `(.L_x_78) ;  /* 0x00000001088c7547 */ /* 0x000ff0000b800000 */
[----:B------:R-:W0:Y:S01]  /*0620*/  LDCU UR6, c[0x0][0x394] ;  /* 0x00007280ff0677ac */ /* 0x000e220008000800 */
[----:B------:R-:W-:-:S04]  /*0630*/  IADD3 R5, PT, PT, R4, R3, RZ ;  /* 0x0000000304057210 */ /* 0x000fc80007ffe0ff */
[C---:B------:R-:W-:Y:S01]  /*0640*/  IADD3 R17, PT, PT, R5.reuse, 0x2, RZ ;  /* 0x0000000205117810 */ /* 0x040fe20007ffe0ff */
[C---:B------:R-:W-:Y:S02]  /*0650*/  VIADD R15, R5.reuse, 0x1 ;  /* 0x00000001050f7836 */ /* 0x040fe40000000000 */
[C---:B------:R-:W-:Y:S01]  /*0660*/  VIADD R19, R5.reuse, 0x3 ;  /* 0x0000000305137836 */ /* 0x040fe20000000000 */
[----:B0-----:R-:W-:Y:S02]  /*0670*/  ISETP.GE.AND P0, PT, R5, UR6, PT ;  /* 0x0000000605007c0c */ /* 0x001fe4000bf06270 */
[----:B------:R-:W-:Y:S02]  /*0680*/  ISETP.GE.AND P1, PT, R15, UR6, PT ;  /* 0x000000060f007c0c */ /* 0x000fe4000bf26270 */
[----:B------:R-:W-:Y:S02]  /*0690*/  ISETP.LT.OR P0, PT, R5, RZ, P0 ;  /* 0x000000ff0500720c */ /* 0x000fe40000701670 */
[----:B------:R-:W-:-:S02]  /*06a0*/  ISETP.GE.AND P2, PT, R17, UR6, PT ;  /* 0x0000000611007c0c */ /* 0x000fc4000bf46270 */
[----:B------:R-:W-:Y:S02]  /*06b0*/  ISETP.LT.OR P1, PT, R15, RZ, P1 ;  /* 0x000000ff0f00720c */ /* 0x000fe40000f21670 */
[----:B------:R-:W-:Y:S02]  /*06c0*/  ISETP.GE.AND P3, PT, R19, UR6, PT ;  /* 0x0000000613007c0c */ /* 0x000fe4000bf66270 */
[----:B------:R-:W-:Y:S02]  /*06d0*/  ISETP.LT.OR P2, PT, R17, RZ, P2 ;  /* 0x000000ff1100720c */ /* 0x000fe40001741670 */
[----:B------:R-:W-:-:S03]  /*06e0*/  ISETP.LT.OR P3, PT, R19, RZ, P3 ;  /* 0x000000ff1300720c */ /* 0x000fc60001f61670 */
[----:B------:R-:W0:Y:S08]  /*06f0*/  @!P0 LDC.64 R10, c[0x0][0x380] ;  /* 0x0000e000ff0a8b82 */ /* 0x000e300000000a00 */
[----:B------:R-:W1:Y:S08]  /*0700*/  @!P1 LDC.64 R12, c[0x0][0x380] ;  /* 0x0000e000ff0c9b82 */ /* 0x000e700000000a00 */
[----:B------:R-:W2:Y:S08]  /*0710*/  @!P2 LDC.64 R8, c[0x0][0x380] ;  /* 0x0000e000ff08ab82 */ /* 0x000eb00000000a00 */
[----:B------:R-:W3:Y:S01]  /*0720*/  @!P3 LDC.64 R6, c[0x0][0x380] ;  /* 0x0000e000ff06bb82 */ /* 0x000ee20000000a00 */
[----:B0-----:R-:W-:-:S06]  /*0730*/  @!P0 IMAD.WIDE.U32 R10, R5, 0x4, R10 ;  /* 0x00000004050a8825 */ /* 0x001fcc00078e000a */
[----:B------:R-:W4:Y:S01]  /*0740*/  @!P0 LDG.E R11, desc[UR8][R10.64] ;  /* 0x000000080a0b8981 */ /* 0x000f22000c1e1900 */
[----:B-1----:R-:W-:-:S06]  /*0750*/  @!P1 IMAD.WIDE.U32 R12, R15, 0x4, R12 ;  /* 0x000000040f0c9825 */ /* 0x002fcc00078e000c */
[----:B------:R-:W5:Y:S01]  /*0760*/  @!P1 LDG.E R13, desc[UR8][R12.64] ;  /* 0x000000080c0d9981 */ /* 0x000f62000c1e1900 */
[----:B--2---:R-:W-:-:S06]  /*0770*/  @!P2 IMAD.WIDE.U32 R8, R17, 0x4, R8 ;  /* 0x000000041108a825 */ /* 0x004fcc00078e0008 */
[----:B------:R-:W2:Y:S01]  /*0780*/  @!P2 LDG.E R9, desc[UR8][R8.64] ;  /* 0x000000080809a981 */ /* 0x000ea2000c1e1900 */
[----:B---3--:R-:W-:-:S06]  /*0790*/  @!P3 IMAD.WIDE.U32 R6, R19, 0x4, R6 ;  /* 0x000000041306b825 */ /* 0x008fcc00078e0006 */
[----:B------:R-:W3:Y:S01]  /*07a0*/  @!P3 LDG.E R7, desc[UR8][R6.64] ;  /* 0x000000080607b981 */ /* 0x000ee2000c1e1900 */
[----:B------:R-:W-:-:S04]  /*07b0*/  SHF.L.U32 R5, R3, 0x2, RZ ;  /* 0x0000000203057819 */ /* 0x000fc800000006ff */
[----:B------:R-:W4:Y:S08]  /*07c0*/  @!P0 LDC R14, c[0x3][R5] ;  /* 0x00c00000050e8b82 */ /* 0x000f300000000800 */
[----:B------:R-:W5:Y:S08]  /*07d0*/  @!P1 LDC R15, c[0x3][R5+0x4] ;  /* 0x00c00100050f9b82 */ /* 0x000f700000000800 */
[----:B------:R-:W2:Y:S08]  /*07e0*/  @!P2 LDC R16, c[0x3][R5+0x8] ;  /* 0x00c002000510ab82 */ /* 0x000eb00000000800 */
[----:B------:R-:W3:Y:S01]  /*07f0*/  @!P3 LDC R17, c[0x3][R5+0xc] ;  /* 0x00c003000511bb82 */ /* 0x000ee20000000800 */
[----:B------:R-:W-:-:S02]  /*0800*/  VIADD R3, R3, 0x4 ;  /* 0x0000000403037836 */ /* 0x000fc40000000000 */
[----:B----4-:R-:W-:-:S04]  /*0810*/  @!P0 FFMA R0, R11, R14, R0 ;  /* 0x0000000e0b008223 */ /* 0x010fc80000000000 */
[----:B-----5:R-:W-:-:S04]  /*0820*/  @!P1 FFMA R0, R13, R15, R0 ;  /* 0x0000000f0d009223 */ /* 0x020fc80000000000 */
[----:B--2---:R-:W-:-:S04]  /*0830*/  @!P2 FFMA R0, R9, R16, R0 ;  /* 0x000000100900a223 */ /* 0x004fc80000000000 */
[----:B---3--:R-:W-:-:S07]  /*0840*/  @!P3 FFMA R0, R7, R17, R0 ;  /* 0x000000110700b223 */ /* 0x008fce0000000000 */
.L_x_78:
[----:B------:R-:W-:Y:S05]  /*0850*/  BRA.U !UP1, `(.L_x_75) ;  /* 0x0000000109947547 */ /* 0x000fea000b800000 */
[----:B------:R-:W-:Y:S02]  /*0860*/  UISETP.NE.AND UP0, UPT, UR5, 0x1, UPT ;  /* 0x000000010500788c */ /* 0x000fe4000bf05270 */
[----:B------:R-:W-:-:S04]  /*0870*/  ULOP3.LUT UR4, UR4, 0x1, URZ, 0xc0, !UPT ;  /* 0x0000000104047892 */ /* 0x000fc8000f8ec0ff */
[----:B------:R-:W-:-:S03]  /*0880*/  UISETP.NE.U32.AND UP1, UPT, UR4, 0x1, UPT ;  /* 0x000000010400788c */ /* 0x000fc6000bf25070 */
[----:B------:R-:W-:Y:S08]  /*0890*/  BRA.U !UP0, `(.L_x_79) ;  /* 0x00000001084c7547 */ /* 0x000ff0000b800000 */
[----:B------:R-:W0:Y:S01]  /*08a0*/  LDCU UR4, c[0x0][0x394] ;  /* 0x00007280ff0477ac */ /* 0x000e220008000800 */
[----:B------:R-:W-:-:S05]  /*08b0*/  IADD3 R11, PT, PT, R4, R3, RZ ;  /* 0x00000003040b7210 */ /* 0x000fca0007ffe0ff */
[C---:B------:R-:W-:Y:S01]  /*08c0*/  VIADD R5, R11.reuse, 0x1 ;  /* 0x000000010b057836 */ /* 0x040fe20000000000 */
[----:B0-----:R-:W-:-:S04]  /*08d0*/  ISETP.GE.AND P0, PT, R11, UR4, PT ;  /* 0x000000040b007c0c */ /* 0x001fc8000bf06270 */
[----:B------:R-:W-:Y:S02]  /*08e0*/  ISETP.GE.AND P1, PT, R5, UR4, PT ;  /* 0x0000000405007c0c */ /* 0x000fe4000bf26270 */
[----:B------:R-:W-:Y:S02]  /*08f0*/  ISETP.LT.OR P0, PT, R11, RZ, P0 ;  /* 0x000000ff0b00720c */ /* 0x000fe40000701670 */
[----:B------:R-:W-:-:S11]  /*0900*/  ISETP.LT.OR P1, PT, R5, RZ, P1 ;  /* 0x000000ff0500720c */ /* 0x000fd60000f21670 */
[----:B------:R-:W0:Y:S08]  /*0910*/  @!P0 LDC.64 R6, c[0x0][0x380] ;  /* 0x0000e000ff068b82 */ /* 0x000e300000000a00 */
[----:B------:R-:W1:Y:S01]  /*0920*/  @!P1 LDC.64 R8, c[0x0][0x380] ;  /* 0x0000e000ff089b82 */ /* 0x000e620000000a00 */
[----:B0-----:R-:W-:-:S06]  /*0930*/  @!P0 IMAD.WIDE.U32 R6, R11, 0x4, R6 ;  /* 0x000000040b068825 */ /* 0x001fcc00078e0006 */
[----:B------:R-:W2:Y:S01]  /*0940*/  @!P0 LDG.E R7, desc[UR8][R6.64] ;  /* 0x0000000806078981 */ /* 0x000ea2000c1e1900 */
[----:B-1----:R-:W-:-:S06]  /*0950*/  @!P1 IMAD.WIDE.U32 R8, R5, 0x4, R8 ;  /* 0x0000000405089825 */ /* 0x002fcc00078e0008 */
[----:B------:R-:W3:Y:S01]  /*0960*/  @!P1 LDG.E R9, desc[UR8][R8.64] ;  /* 0x0000000808099981 */ /* 0x000ee2000c1e1900 */
[----:B------:R-:W-:-:S04]  /*0970*/  SHF.L.U32 R11, R3, 0x2, RZ ;  /* 0x00000002030b7819 */ /* 0x000fc800000006ff */
[----:B------:R-:W2:Y:S08]  /*0980*/  @!P0 LDC R5, c[0x3][R11] ;  /* 0x00c000000b058b82 */ /* 0x000eb00000000800 */
[----:B------:R-:W3:Y:S01]  /*0990*/  @!P1 LDC R10, c[0x3][R11+0x4] ;  /* 0x00c001000b0a9b82 */ /* 0x000ee20000000800 */
[----:B------:R-:W-:Y:S02]  /*09a0*/  VIADD R3, R3, 0x2 ;  /* 0x0000000203037836 */ /* 0x000fe40000000000 */
[----:B--2---:R-:W-:-:S04]  /*09b0*/  @!P0 FFMA R0, R7, R5, R0 ;  /* 0x0000000507008223 */ /* 0x004fc80000000000 */
[----:B---3--:R-:W-:-:S07]  /*09c0*/  @!P1 FFMA R0, R9, R10, R0 ;  /* 0x0000000a09009223 */ /* 0x008fce0000000000 */
.L_x_79:
[----:B------:R-:W-:Y:S05]  /*09d0*/  BRA.U UP1, `(.L_x_75) ;  /* 0x0000000101347547 */ /* 0x000fea000b800000 */
[----:B------:R-:W0:Y:S01]  /*09e0*/  LDCU UR4, c[0x0][0x394] ;  /* 0x00007280ff0477ac */ /* 0x000e220008000800 */
[----:B------:R-:W-:Y:S01]  /*09f0*/  IADD3 R7, PT, PT, R4, R3, RZ ;  /* 0x0000000304077210 */ /* 0x000fe20007ffe0ff */
[----:B------:R-:W-:Y:S03]  /*0a00*/  BSSY.RECONVERGENT B0, `(.L_x_75) ;  /* 0x000000a000007945 */ /* 0x000fe60003800200 */
[----:B0-----:R-:W-:-:S04]  /*0a10*/  ISETP.GE.AND P0, PT, R7, UR4, PT ;  /* 0x0000000407007c0c */ /* 0x001fc8000bf06270 */
[----:B------:R-:W-:-:S13]  /*0a20*/  ISETP.LT.OR P0, PT, R7, RZ, P0 ;  /* 0x000000ff0700720c */ /* 0x000fda0000701670 */
[----:B------:R-:W-:Y:S05]  /*0a30*/  @P0 BRA `(.L_x_80) ;  /* 0x0000000000180947 */ /* 0x000fea0003800000 */
[----:B------:R-:W0:Y:S02]  /*0a40*/  LDC.64 R4, c[0x0][0x380] ;  /* 0x0000e000ff047b82 */ /* 0x000e240000000a00 */
[----:B0-----:R-:W-:-:S06]  /*0a50*/  IMAD.WIDE.U32 R4, R7, 0x4, R4 ;  /* 0x0000000407047825 */ /* 0x001fcc00078e0004 */
[----:B------:R-:W2:Y:S01]  /*0a60*/  LDG.E R5, desc[UR8][R4.64] ;  /* 0x0000000804057981 */ /* 0x000ea2000c1e1900 */
[----:B------:R-:W-:-:S06]  /*0a70*/  IMAD.SHL.U32 R3, R3, 0x4, RZ ;  /* 0x0000000403037824 */ /* 0x000fcc00078e00ff */
[----:B------:R-:W2:Y:S02]  /*0a80*/  LDC R3, c[0x3][R3] ;  /* 0x00c0000003037b82 */ /* 0x000ea40000000800 */
[----:B--2---:R-:W-:-:S07]  /*0a90*/  FFMA R0, R5, R3, R0 ;  /* 0x0000000305007223 */ /* 0x004fce0000000000 */
.L_x_80:
[----:B------:R-:W-:Y:S05]  /*0aa0*/  BSYNC.RECONVERGENT B0 ;  /* 0x0000000000007941 */ /* 0x000fea0003800200 */
.L_x_75:
[----:B------:R-:W0:Y:S02]  /*0ab0*/  LDC.64 R4, c[0x0][0x388] ;  /* 0x0000e200ff047b82 */ /* 0x000e240000000a00 */
[----:B0-----:R-:W-:-:S05]  /*0ac0*/  IMAD.WIDE R2, R2, 0x4, R4 ;  /* 0x0000000402027825 */ /* 0x001fca00078e0204 */
[----:B------:R-:W-:Y:S01]  /*0ad0*/  STG.E desc[UR8][R2.64], R0 ;  /* 0x0000000002007986 */ /* 0x000fe2000c101908 */
[----:B------:R-:W-:Y:S05]  /*0ae0*/  EXIT ;  /* 0x000000000000794d */ /* 0x000fea0003800000 */
.L_x_81:
        /* <DEDUP_REMOVED lines=9> */
.L_x_94:


//--------------------- .text._Z27convulution_1D_basic_kernelPfS_S_ii --------------------------
	.section	.text._Z27convulution_1D_basic_kernelPfS_S_ii,"ax",@progbits
	.align	128
        .global         _Z27convulution_1D_basic_kernelPfS_S_ii
        .type           _Z27convulution_1D_basic_kernelPfS_S_ii,@function
        .size           _Z27convulution_1D_basic_kernelPfS_S_ii,(.L_x_95 - _Z27convulution_1D_basic_kernelPfS_S_ii)
        .other          _Z27convulution_1D_basic_kernelPfS_S_ii,@"STO_CUDA_ENTRY STV_DEFAULT"
_Z27convulution_1D_basic_kernelPfS_S_ii:
.text._Z27convulution_1D_basic_kernelPfS_S_ii:
        /* <DEDUP_REMOVED lines=11> */
[----:B------:R-:W-:Y:S01]  /*00b0*/  IMAD.MOV.U32 R0, RZ, RZ, RZ ;  /* 0x000000ffff007224 */ /* 0x000fe200078e00ff */
[----:B------:R-:W-:Y:S01]  /*00c0*/  ULEA.HI UR4, UR5, UR5, URZ, 0x1 ;  /* 0x0000000505047291 */ /* 0x000fe2000f8f08ff */
[----:B------:R-:W-:Y:S01]  /*00d0*/  MOV R3, RZ ;  /* 0x000000ff00037202 */ /* 0x000fe20000000f00 */
[----:B------:R-:W-:Y:S02]  /*00e0*/  ULOP3.LUT UR6, UR5, 0x7, URZ, 0xc0, !UPT ;  /* 0x0000000705067892 */ /* 0x000fe4000f8ec0ff */
[----:B------:R-:W-:Y:S02]  /*00f0*/  USHF.R.S32.HI UR4, URZ, 0x1, UR4 ;  /* 0x00000001ff047899 */ /* 0x000fe40008011404 */
[----:B------:R-:W-:-:S04]  /*0100*/  UISETP.NE.AND UP1, UPT, UR6, URZ, UPT ;  /* 0x000000ff0600728c */ /* 0x000fc8000bf25270 */
[----:B------:R-:W-:Y:S01]  /*0110*/  VIADD R4, R2, -UR4 ;  /* 0x8000000402047c36 */ /* 0x000fe20008000000 */
[----:B------:R-:W-:Y:S06]  /*0120*/  BRA.U !UP0, `(.L_x_83) ;  /* 0x0000000508287547 */ /* 0x000fec000b800000 */
[----:B------:R-:W-:Y:S01]  /*0130*/  ULOP3.LUT UR4, UR5, 0x7ffffff8, URZ, 0xc0, !UPT ;  /* 0x7ffffff805047892 */ /* 0x000fe2000f8ec0ff */
[----:B------:R-:W-:Y:S01]  /*0140*/  MOV R0, RZ ;  /* 0x000000ff00007202 */ /* 0x000fe20000000f00 */
[----:B------:R-:W-:Y:S01]  /*0150*/  IMAD.MOV.U32 R7, RZ, RZ, RZ ;  /* 0x000000ffff077224 */ /* 0x000fe200078e00ff */
[----:B------:R-:W0:Y:S03]  /*0160*/  LDCU UR7, c[0x0][0x39c] ;  /* 0x00007380ff0777ac */ /* 0x000e260008000800 */
[----:B------:R-:W-:-:S07]  /*0170*/  MOV R3, UR4 ;  /* 0x0000000400037c02 */ /* 0x000fce0008000f00 */
.L_x_84:
[----:B------:R-:W-:Y:S01]  /*0180*/  IMAD.IADD R29, R4, 0x1, R7 ;  /* 0x00000001041d7824 */ /* 0x000fe200078e0207 */
[----:B------:R-:W1:Y:S04]  /*0190*/  LDC.64 R14, c[0x0][0x388] ;  /* 0x0000e200ff0e7b82 */ /* 0x000e680000000a00 */
[----:B0-----:R-:W-:-:S04]  /*01a0*/  ISETP.GE.AND P4, PT, R29, UR7, PT ;  /* 0x000000071d007c0c */ /* 0x001fc8000bf86270 */
[----:B------:R-:W-:-:S13]  /*01b0*/  ISETP.LT.OR P4, PT, R29, RZ, P4 ;  /* 0x000000ff1d00720c */ /* 0x000fda0002781670 */
[----:B------:R-:W0:Y:S01]  /*01c0*/  @!P4 LDC.64 R8, c[0x0][0x380] ;  /* 0x0000e000ff08cb82 */ /* 0x000e220000000a00 */
[----:B-1----:R-:W-:-:S05]  /*01d0*/  IMAD.WIDE.U32 R14, R7, 0x4, R14 ;  /* 0x00000004070e7825 */ /* 0x002fca00078e000e */
[----:B------:R-:W2:Y:S01]  /*01e0*/  @!P4 LDG.E R10, desc[UR8][R14.64] ;  /* 0x000000080e0ac981 */ /* 0x000ea2000c1e1900 */
[----:B0-----:R-:W-:-:S06]  /*01f0*/  @!P4 IMAD.WIDE.U32 R8, R29, 0x4, R8 ;  /* 0x000000041d08c825 */ /* 0x001fcc00078e0008 */
[----:B------:R-:W2:Y:S01]  /*0200*/  @!P4 LDG.E R9, desc[UR8][R8.64] ;  /* 0x000000080809c981 */ /* 0x000ea2000c1e1900 */
[----:B------:R-:W-:-:S04]  /*0210*/  IADD3 R19, PT, PT, R29, 0x1, RZ ;  /* 0x000000011d137810 */ /* 0x000fc80007ffe0ff */
[----:B------:R-:W-:Y:S01]  /*0220*/  ISETP.GE.AND P0, PT, R19, UR7, PT ;  /* 0x0000000713007c0c */ /* 0x000fe2000bf06270 */
[----:B------:R-:W-:-:S03]  /*0230*/  VIADD R24, R29, 0x2 ;  /* 0x000000021d187836 */ /* 0x000fc60000000000 */
[----:B------:R-:W-:Y:S02]  /*0240*/  ISETP.LT.OR P0, PT, R19, RZ, P0 ;  /* 0x000000ff1300720c */ /* 0x000fe40000701670 */
[C---:B------:R-:W-:Y:S02]  /*0250*/  IADD3 R25, PT, PT, R29.reuse, 0x3, RZ ;  /* 0x000000031d197810 */ /* 0x040fe40007ffe0ff */
[C---:B------:R-:W-:Y:S01]  /*0260*/  ISETP.GE.AND P3, PT, R24.reuse, UR7, PT ;  /* 0x0000000718007c0c */ /* 0x040fe2000bf66270 */
[----:B------:R-:W-:Y:S01]  /*0270*/  VIADD R5, R29, 0x4 ;  /* 0x000000041d057836 */ /* 0x000fe20000000000 */
[C---:B------:R-:W-:Y:S02]  /*0280*/  ISETP.GE.AND P2, PT, R25.reuse, UR7, PT ;  /* 0x0000000719007c0c */ /* 0x040fe4000bf46270 */
[----:B------:R-:W-:Y:S02]  /*0290*/  ISETP.LT.OR P3, PT, R24, RZ, P3 ;  /* 0x000000ff1800720c */ /* 0x000fe40001f61670 */
[----:B------:R-:W-:-:S02]  /*02a0*/  ISETP.LT.OR P2, PT, R25, RZ, P2 ;  /* 0x000000ff1900720c */ /* 0x000fc40001741670 */
[----:B------:R-:W-:Y:S01]  /*02b0*/  IADD3 R6, PT, PT, R29, 0x5, RZ ;  /* 0x000000051d067810 */ /* 0x000fe20007ffe0ff */
[----:B------:R-:W0:Y:S01]  /*02c0*/  @!P0 LDC.64 R22, c[0x0][0x380] ;  /* 0x0000e000ff168b82 */ /* 0x000e220000000a00 */
[----:B------:R-:W-:Y:S01]  /*02d0*/  ISETP.GE.AND P1, PT, R5, UR7, PT ;  /* 0x0000000705007c0c */ /* 0x000fe2000bf26270 */
[----:B------:R-:W-:Y:S01]  /*02e0*/  VIADD R27, R29, 0x6 ;  /* 0x000000061d1b7836 */ /* 0x000fe20000000000 */
[C---:B------:R-:W-:Y:S02]  /*02f0*/  ISETP.GE.AND P5, PT, R6.reuse, UR7, PT ;  /* 0x0000000706007c0c */ /* 0x040fe4000bfa6270 */
[----:B------:R-:W-:Y:S02]  /*0300*/  ISETP.LT.OR P1, PT, R5, RZ, P1 ;  /* 0x000000ff0500720c */ /* 0x000fe40000f21670 */
[----:B------:R-:W-:Y:S01]  /*0310*/  IADD3 R29, PT, PT, R29, 0x7, RZ ;  /* 0x000000071d1d7810 */ /* 0x000fe20007ffe0ff */
[----:B------:R-:W1:Y:S01]  /*0320*/  @!P3 LDC.64 R12, c[0x0][0x380] ;  /* 0x0000e000ff0cbb82 */ /* 0x000e620000000a00 */
[----:B------:R-:W-:-:S02]  /*0330*/  ISETP.LT.OR P5, PT, R6, RZ, P5 ;  /* 0x000000ff0600720c */ /* 0x000fc40002fa1670 */
[----:B------:R-:W-:-:S04]  /*0340*/  ISETP.GE.AND P6, PT, R29, UR7, PT ;  /* 0x000000071d007c0c */ /* 0x000fc8000bfc6270 */
[----:B------:R-:W-:-:S07]  /*0350*/  ISETP.LT.OR P6, PT, R29, RZ, P6 ;  /* 0x000000ff1d00720c */ /* 0x000fce00037c1670 */
[----:B------:R-:W3:Y:S01]  /*0360*/  @!P5 LDC.64 R16, c[0x0][0x380] ;  /* 0x0000e000ff10db82 */ /* 0x000ee20000000a00 */
[----:B0-----:R-:W-:-:S07]  /*0370*/  @!P0 IMAD.WIDE.U32 R22, R19, 0x4, R22 ;  /* 0x0000000413168825 */ /* 0x001fce00078e0016 */
[----:B------:R-:W0:Y:S01]  /*0380*/  @!P6 LDC.64 R20, c[0x0][0x380] ;  /* 0x0000e000ff14eb82 */ /* 0x000e220000000a00 */
[----:B------:R-:W4:Y:S01]  /*0390*/  @!P0 LDG.E R23, desc[UR8][R22.64] ;  /* 0x0000000816178981 */ /* 0x000f22000c1e1900 */
[----:B-1----:R-:W-:-:S03]  /*03a0*/  @!P3 IMAD.WIDE.U32 R12, R24, 0x4, R12 ;  /* 0x00000004180cb825 */ /* 0x002fc600078e000c */
[----:B------:R-:W4:Y:S04]  /*03b0*/  @!P0 LDG.E R24, desc[UR8][R14.64+0x4] ;  /* 0x000004080e188981 */ /* 0x000f28000c1e1900 */
[----:B------:R-:W5:Y:S04]  /*03c0*/  @!P3 LDG.E R13, desc[UR8][R12.64] ;  /* 0x000000080c0db981 */ /* 0x000f68000c1e1900 */
[----:B------:R-:W5:Y:S01]  /*03d0*/  @!P5 LDG.E R22, desc[UR8][R14.64+0x14] ;  /* 0x000014080e16d981 */ /* 0x000f62000c1e1900 */
[----:B---3--:R-:W-:-:S03]  /*03e0*/  @!P5 IMAD.WIDE.U32 R16, R6, 0x4, R16 ;  /* 0x000000040610d825 */ /* 0x008fc600078e0010 */
[----:B------:R-:W3:Y:S04]  /*03f0*/  @!P1 LDG.E R6, desc[UR8][R14.64+0x10] ;  /* 0x000010080e069981 */ /* 0x000ee8000c1e1900 */
[----:B------:R-:W3:Y:S01]  /*0400*/  @!P5 LDG.E R17, desc[UR8][R16.64] ;  /* 0x000000081011d981 */ /* 0x000ee2000c1e1900 */
[----:B0-----:R-:W-:-:S06]  /*0410*/  @!P6 IMAD.WIDE.U32 R20, R29, 0x4, R20 ;  /* 0x000000041d14e825 */ /* 0x001fcc00078e0014 */
[----:B------:R-:W3:Y:S01]  /*0420*/  @!P6 LDG.E R21, desc[UR8][R20.64] ;  /* 0x000000081415e981 */ /* 0x000ee2000c1e1900 */
[----:B--2---:R-:W-:Y:S01]  /*0430*/  @!P4 FFMA R0, R9, R10, R0 ;  /* 0x0000000a0900c223 */ /* 0x004fe20000000000 */
[C---:B------:R-:W-:Y:S01]  /*0440*/  ISETP.GE.AND P4, PT, R27.reuse, UR7, PT ;  /* 0x000000071b007c0c */ /* 0x040fe2000bf86270 */
[----:B------:R-:W0:Y:S03]  /*0450*/  @!P2 LDC.64 R10, c[0x0][0x380] ;  /* 0x0000e000ff0aab82 */ /* 0x000e260000000a00 */
[----:B------:R-:W-:-:S05]  /*0460*/  ISETP.LT.OR P4, PT, R27, RZ, P4 ;  /* 0x000000ff1b00720c */ /* 0x000fca0002781670 */
[----:B------:R-:W1:Y:S08]  /*0470*/  @!P1 LDC.64 R8, c[0x0][0x380] ;  /* 0x0000e000ff089b82 */ /* 0x000e700000000a00 */
[----:B------:R-:W2:Y:S01]  /*0480*/  @!P4 LDC.64 R18, c[0x0][0x380] ;  /* 0x0000e000ff12cb82 */ /* 0x000ea20000000a00 */
[----:B------:R-:W3:Y:S01]  /*0490*/  @!P4 LDG.E R12, desc[UR8][R14.64+0x18] ;  /* 0x000018080e0cc981 */ /* 0x000ee2000c1e1900 */
[----:B0-----:R-:W-:-:S03]  /*04a0*/  @!P2 IMAD.WIDE.U32 R10, R25, 0x4, R10 ;  /* 0x00000004190aa825 */ /* 0x001fc600078e000a */
[----:B------:R-:W5:Y:S04]  /*04b0*/  @!P3 LDG.E R25, desc[UR8][R14.64+0x8] ;  /* 0x000008080e19b981 */ /* 0x000f68000c1e1900 */
[----:B------:R-:W3:Y:S01]  /*04c0*/  @!P2 LDG.E R11, desc[UR8][R10.64] ;  /* 0x000000080a0ba981 */ /* 0x000ee2000c1e1900 */
[----:B-1----:R-:W-:-:S03]  /*04d0*/  @!P1 IMAD.WIDE.U32 R8, R5, 0x4, R8 ;  /* 0x0000000405089825 */ /* 0x002fc600078e0008 */
[----:B------:R-:W3:Y:S04]  /*04e0*/  @!P2 LDG.E R5, desc[UR8][R14.64+0xc] ;  /* 0x00000c080e05a981 */ /* 0x000ee8000c1e1900 */
[----:B------:R-:W3:Y:S01]  /*04f0*/  @!P1 LDG.E R9, desc[UR8][R8.64] ;  /* 0x0000000808099981 */ /* 0x000ee2000c1e1900 */
[----:B--2---:R-:W-:-:S03]  /*0500*/  @!P4 IMAD.WIDE.U32 R18, R27, 0x4, R18 ;  /* 0x000000041b12c825 */ /* 0x004fc600078e0012 */
[----:B------:R-:W2:Y:S04]  /*0510*/  @!P6 LDG.E R10, desc[UR8][R14.64+0x1c] ;  /* 0x00001c080e0ae981 */ /* 0x000ea8000c1e1900 */
[----:B------:R-:W2:Y:S01]  /*0520*/  @!P4 LDG.E R19, desc[UR8][R18.64] ;  /* 0x000000081213c981 */ /* 0x000ea2000c1e1900 */
[----:B------:R-:W-:Y:S01]  /*0530*/  IADD3 R7, PT, PT, R7, 0x8, RZ ;  /* 0x0000000807077810 */ /* 0x000fe20007ffe0ff */
[----:B----4-:R-:W-:-:S03]  /*0540*/  @!P0 FFMA R0, R23, R24, R0 ;  /* 0x0000001817008223 */ /* 0x010fc60000000000 */
[----:B------:R-:W-:Y:S01]  /*0550*/  ISETP.NE.AND P0, PT, R7, R3, PT ;  /* 0x000000030700720c */ /* 0x000fe20003f05270 */
[----:B-----5:R-:W-:-:S04]  /*0560*/  @!P3 FFMA R0, R13, R25, R0 ;  /* 0x000000190d00b223 */ /* 0x020fc80000000000 */
[----:B---3--:R-:W-:-:S04]  /*0570*/  @!P2 FFMA R0, R11, R5, R0 ;  /* 0x000000050b00a223 */ /* 0x008fc80000000000 */
[----:B------:R-:W-:-:S04]  /*0580*/  @!P1 FFMA R0, R9, R6, R0 ;  /* 0x0000000609009223 */ /* 0x000fc80000000000 */
[----:B------:R-:W-:-:S04]  /*0590*/  @!P5 FFMA R0, R17, R22, R0 ;  /* 0x000000161100d223 */ /* 0x000fc80000000000 */
[----:B--2---:R-:W-:-:S04]  /*05a0*/  @!P4 FFMA R0, R19, R12, R0 ;  /* 0x0000000c1300c223 */ /* 0x004fc80000000000 */
[----:B------:R-:W-:Y:S01]  /*05b0*/  @!P6 FFMA R0, R21, R10, R0 ;  /* 0x0000000a1500e223 */ /* 0x000fe20000000000 */
[----:B------:R-:W-:Y:S06]  /*05c0*/  @P0 BRA `(.L_x_84) ;  /* 0xfffffff800ec0947 */ /* 0x000fec000383ffff */
.L_x_83:
[----:B------:R-:W-:Y:S05]  /*05d0*/  BRA.U !UP1, `(.L_x_82) ;  /* 0x0000000509447547 */ /* 0x000fea000b800000 */
[----:B------:R-:W0:Y:S01]  /*05e0*/  LDCU UR4, c[0x0][0x398] ;  /* 0x00007300ff0477ac */ /* 0x000e220008000800 */
[----:B------:R-:W-:Y:S02]  /*05f0*/  UISETP.GE.U32.AND UP0, UPT, UR6, 0x4, UPT ;  /* 0x000000040600788c */ /* 0x000fe4000bf06070 */
[----:B0-----:R-:W-:-:S04]  /*0600*/  ULOP3.LUT UR5, UR4, 0x3, URZ, 0xc0, !UPT ;  /* 0x0000000304057892 */ /* 0x001fc8000f8ec0ff */
[----:B------:R-:W-:-:S03]  /*0610*/  UISETP.NE.AND UP1, UPT, UR5, URZ, UPT ;  /* 0x000000ff0500728c */ /* 0x000fc6000bf25270 */
[----:B------:R-:W-:Y:S08]  /*0620*/  BRA.U !UP0, `(.L_x_85) ;  /* 0x0000000108907547 */ /* 0x000ff0000b800000 */
[----:B------:R-:W0:Y:S01]  /*0630*/  LDCU UR6, c[0x0][0x39c] ;  /* 0x00007380ff0677ac */ /* 0x000e220008000800 */
[----:B------:R-:W-:Y:S01]  /*0640*/  IMAD.IADD R17, R4, 0x1, R3 ;  /* 0x0000000104117824 */ /* 0x000fe200078e0203 */
[----:B------:R-:W1:Y:S03]  /*0650*/  LDC.64 R8, c[0x0][0x388] ;  /* 0x0000e200ff087b82 */ /* 0x000e660000000a00 */
[C---:B------:R-:W-:Y:S01]  /*0660*/  VIADD R5, R17.reuse, 0x3 ;  /* 0x0000000311057836 */ /* 0x040fe20000000000 */
[C---:B------:R-:W-:Y:S02]  /*0670*/  IADD3 R19, PT, PT, R17.reuse, 0x1, RZ ;  /* 0x0000000111137810 */ /* 0x040fe40007ffe0ff */
[C---:B------:R-:W-:Y:S02]  /*0680*/  IADD3 R21, PT, PT, R17.reuse, 0x2, RZ ;  /* 0x0000000211157810 */ /* 0x040fe40007ffe0ff */
[----:B0-----:R-:W-:-:S02]  /*0690*/  ISETP.GE.AND P0, PT, R17, UR6, PT ;  /* 0x0000000611007c0c */ /* 0x001fc4000bf06270 */
[----:B------:R-:W-:Y:S02]  /*06a0*/  ISETP.GE.AND P1, PT, R19, UR6, PT ;  /* 0x0000000613007c0c */ /* 0x000fe4000bf26270 */
[----:B------:R-:W-:Y:S02]  /*06b0*/  ISETP.LT.OR P0, PT, R17, RZ, P0 ;  /* 0x000000ff1100720c */ /* 0x000fe40000701670 */
[----:B------:R-:W-:Y:S02]  /*06c0*/  ISETP.GE.AND P2, PT, R21, UR6, PT ;  /* 0x0000000615007c0c */ /* 0x000fe4000bf46270 */
[----:B------:R-:W-:Y:S01]  /*06d0*/  ISETP.LT.OR P1, PT, R19, RZ, P1 ;  /* 0x000000ff1300720c */ /* 0x000fe20000f21670 */
[----:B-1----:R-:W-:Y:S01]  /*06e0*/  IMAD.WIDE.U32 R8, R3, 0x4, R8 ;  /* 0x0000000403087825 */ /* 0x002fe200078e0008 */
[----:B------:R-:W-:Y:S02]  /*06f0*/  ISETP.LT.OR P2, PT, R21, RZ, P2 ;  /* 0x000000ff1500720c */ /* 0x000fe40001741670 */
[----:B------:R-:W-:-:S04]  /*0700*/  ISETP.GE.AND P3, PT, R5, UR6, PT ;  /* 0x0000000605007c0c */ /* 0x000fc8000bf66270 */
[----:B------:R-:W-:Y:S01]  /*0710*/  ISETP.LT.OR P3, PT, R5, RZ, P3 ;  /* 0x000000ff0500720c */ /* 0x000fe20001f61670 */
[----:B------:R-:W0:Y:S01]  /*0720*/  @!P0 LDC.64 R14, c[0x0][0x380] ;  /* 0x0000e000ff0e8b82 */ /* 0x000e220000000a00 */
[----:B------:R-:W2:Y:S07]  /*0730*/  @!P0 LDG.E R16, desc[UR8][R8.64] ;  /* 0x0000000808108981 */ /* 0x000eae000c1e1900 */
[----:B------:R-:W1:Y:S04]  /*0740*/  @!P1 LDC.64 R12, c[0x0][0x380] ;  /* 0x0000e000ff0c9b82 */ /* 0x000e680000000a00 */
[----:B------:R-:W3:Y:S04]  /*0750*/  @!P3 LDG.E R18, desc[UR8][R8.64+0xc] ;  /* 0x00000c080812b981 */ /* 0x000ee8000c1e1900 */
[----:B------:R-:W4:Y:S08]  /*0760*/  @!P2 LDC.64 R10, c[0x0][0x380] ;  /* 0x0000e000ff0aab82 */ /* 0x000f300000000a00 */
[----:B------:R-:W5:Y:S01]  /*0770*/  @!P3 LDC.64 R6, c[0x0][0x380] ;  /* 0x0000e000ff06bb82 */ /* 0x000f620000000a00 */
[----:B0-----:R-:W-:-:S02]  /*0780*/  @!P0 IMAD.WIDE.U32 R14, R17, 0x4, R14 ;  /* 0x00000004110e8825 */ /* 0x001fc400078e000e */
[----:B------:R-:W3:Y:S04]  /*0790*/  @!P1 LDG.E R17, desc[UR8][R8.64+0x4] ;  /* 0x0000040808119981 */ /* 0x000ee8000c1e1900 */
[----:B------:R-:W2:Y:S01]  /*07a0*/  @!P0 LDG.E R15, desc[UR8][R14.64] ;  /* 0x000000080e0f8981 */ /* 0x000ea2000c1e1900 */
[----:B-1----:R-:W-:-:S06]  /*07b0*/  @!P1 IMAD.WIDE.U32 R12, R19, 0x4, R12 ;  /* 0x00000004130c9825 */ /* 0x002fcc00078e000c */
[----:B------:R-:W3:Y:S01]  /*07c0*/  @!P1 LDG.E R13, desc[UR8][R12.64] ;  /* 0x000000080c0d9981 */ /* 0x000ee2000c1e1900 */
[----:B----4-:R-:W-:-:S06]  /*07d0*/  @!P2 IMAD.WIDE.U32 R10, R21, 0x4, R10 ;  /* 0x00000004150aa825 */ /* 0x010fcc00078e000a */
[----:B------:R-:W4:Y:S01]  /*07e0*/  @!P2 LDG.E R11, desc[UR8][R10.64] ;  /* 0x000000080a0ba981 */ /* 0x000f22000c1e1900 */
[----:B-----5:R-:W-:-:S03]  /*07f0*/  @!P3 IMAD.WIDE.U32 R6, R5, 0x4, R6 ;  /* 0x000000040506b825 */ /* 0x020fc600078e0006 */
[----:B------:R-:W4:Y:S04]  /*0800*/  @!P2 LDG.E R5, desc[UR8][R8.64+0x8] ;  /* 0x000008080805a981 */ /* 0x000f28000c1e1900 */
[----:B------:R-:W5:Y:S01]  /*0810*/  @!P3 LDG.E R7, desc[UR8][R6.64] ;  /* 0x000000080607b981 */ /* 0x000f62000c1e1900 */
[----:B------:R-:W-:Y:S01]  /*0820*/  IADD3 R3, PT, PT, R3, 0x4, RZ ;  /* 0x0000000403037810 */ /* 0x000fe20007ffe0ff */
[----:B--2---:R-:W-:-:S04]  /*0830*/  @!P0 FFMA R0, R15, R16, R0 ;  /* 0x000000100f008223 */ /* 0x004fc80000000000 */
[----:B---3--:R-:W-:-:S04]  /*0840*/  @!P1 FFMA R0, R13, R17, R0 ;  /* 0x000000110d009223 */ /* 0x008fc80000000000 */
[----:B----4-:R-:W-:-:S04]  /*0850*/  @!P2 FFMA R0, R11, R5, R0 ;  /* 0x000000050b00a223 */ /* 0x010fc80000000000 */
[----:B-----5:R-:W-:-:S07]  /*0860*/  @!P3 FFMA R0, R7, R18, R0 ;  /* 0x000000120700b223 */ /* 0x020fce0000000000 */
.L_x_85:
[----:B------:R-:W-:Y:S05]  /*0870*/  BRA.U !UP1, `(.L_x_82) ;  /* 0x00000001099c7547 */ /* 0x000fea000b800000 */
[----:B------:R-:W-:Y:S02]  /*0880*/  UISETP.NE.AND UP0, UPT, UR5, 0x1, UPT ;  /* 0x000000010500788c */ /* 0x000fe4000bf05270 */
[----:B------:R-:W-:-:S04]  /*0890*/  ULOP3.LUT UR4, UR4, 0x1, URZ, 0xc0, !UPT ;  /* 0x0000000104047892 */ /* 0x000fc8000f8ec0ff */
[----:B------:R-:W-:-:S03]  /*08a0*/  UISETP.NE.U32.AND UP1, UPT, UR4, 0x1, UPT ;  /* 0x000000010400788c */ /* 0x000fc6000bf25070 */
[----:B------:R-:W-:Y:S08]  /*08b0*/  BRA.U !UP0, `(.L_x_86) ;  /* 0x0000000108507547 */ /* 0x000ff0000b800000 */
[----:B------:R-:W0:Y:S01]  /*08c0*/  LDCU UR4, c[0x0][0x39c] ;  /* 0x00007380ff0477ac */ /* 0x000e220008000800 */
[----:B------:R-:W-:Y:S01]  /*08d0*/  IADD3 R5, PT, PT, R4, R3, RZ ;  /* 0x0000000304057210 */ /* 0x000fe20007ffe0ff */
[----:B------:R-:W1:Y:S04]  /*08e0*/  LDC.64 R6, c[0x0][0x388] ;  /* 0x0000e200ff067b82 */ /* 0x000e680000000a00 */
[C---:B------:R-:W-:Y:S01]  /*08f0*/  VIADD R15, R5.reuse, 0x1 ;  /* 0x00000001050f7836 */ /* 0x040fe20000000000 */
[----:B0-----:R-:W-:-:S04]  /*0900*/  ISETP.GE.AND P0, PT, R5, UR4, PT ;  /* 0x0000000405007c0c */ /* 0x001fc8000bf06270 */
[----:B------:R-:W-:Y:S02]  /*0910*/  ISETP.GE.AND P1, PT, R15, UR4, PT ;  /* 0x000000040f007c0c */ /* 0x000fe4000bf26270 */
[----:B------:R-:W-:Y:S02]  /*0920*/  ISETP.LT.OR P0, PT, R5, RZ, P0 ;  /* 0x000000ff0500720c */ /* 0x000fe40000701670 */
[----:B------:R-:W-:Y:S01]  /*0930*/  ISETP.LT.OR P1, PT, R15, RZ, P1 ;  /* 0x000000ff0f00720c */ /* 0x000fe20000f21670 */
[----:B-1----:R-:W-:-:S10]  /*0940*/  IMAD.WIDE.U32 R10, R3, 0x4, R6 ;  /* 0x00000004030a7825 */ /* 0x002fd400078e0006 */
[----:B------:R-:W0:Y:S08]  /*0950*/  @!P0 LDC.64 R8, c[0x0][0x380] ;  /* 0x0000e000ff088b82 */ /* 0x000e300000000a00 */
[----:B------:R-:W1:Y:S01]  /*0960*/  @!P1 LDC.64 R12, c[0x0][0x380] ;  /* 0x0000e000ff0c9b82 */ /* 0x000e620000000a00 */
[----:B0-----:R-:W-:Y:S02]  /*0970*/  @!P0 IMAD.WIDE.U32 R6, R5, 0x4, R8 ;  /* 0x0000000405068825 */ /* 0x001fe400078e0008 */
[----:B------:R-:W2:Y:S04]  /*0980*/  @!P0 LDG.E R5, desc[UR8][R10.64] ;  /* 0x000000080a058981 */ /* 0x000ea8000c1e1900 */
[----:B------:R-:W2:Y:S01]  /*0990*/  @!P0 LDG.E R7, desc[UR8][R6.64] ;  /* 0x0000000806078981 */ /* 0x000ea2000c1e1900 */
[----:B-1----:R-:W-:-:S03]  /*09a0*/  @!P1 IMAD.WIDE.U32 R8, R15, 0x4, R12 ;  /* 0x000000040f089825 */ /* 0x002fc600078e000c */
[----:B------:R-:W3:Y:S04]  /*09b0*/  @!P1 LDG.E R12, desc[UR8][R10.64+0x4] ;  /* 0x000004080a0c9981 */ /* 0x000ee8000c1e1900 */
[----:B------:R-:W3:Y:S01]  /*09c0*/  @!P1 LDG.E R9, desc[UR8][R8.64] ;  /* 0x0000000808099981 */ /* 0x000ee2000c1e1900 */
[----:B------:R-:W-:Y:S01]  /*09d0*/  IADD3 R3, PT, PT, R3, 0x2, RZ ;  /* 0x0000000203037810 */ /* 0x000fe20007ffe0ff */
[----:B--2---:R-:W-:-:S04]  /*09e0*/  @!P0 FFMA R0, R7, R5, R0 ;  /* 0x0000000507008223 */ /* 0x004fc80000000000 */
[----:B---3--:R-:W-:-:S07]  /*09f0*/  @!P1 FFMA R0, R9, R12, R0 ;  /* 0x0000000c09009223 */ /* 0x008fce0000000000 */
.L_x_86:
[----:B------:R-:W-:Y:S05]  /*0a00*/  BRA.U UP1, `(.L_x_82) ;  /* 0x0000000101387547 */ /* 0x000fea000b800000 */
[----:B------:R-:W0:Y:S01]  /*0a10*/  LDCU UR4, c[0x0][0x39c] ;  /* 0x00007380ff0477ac */ /* 0x000e220008000800 */
[----:B------:R-:W-:Y:S01]  /*0a20*/  IADD3 R9, PT, PT, R4, R3, RZ ;  /* 0x0000000304097210 */ /* 0x000fe20007ffe0ff */
[----:B------:R-:W-:Y:S03]  /*0a30*/  BSSY.RECONVERGENT B0, `(.L_x_82) ;  /* 0x000000b000007945 */ /* 0x000fe60003800200 */
[----:B0-----:R-:W-:-:S04]  /*0a40*/  ISETP.GE.AND P0, PT, R9, UR4, PT ;  /* 0x0000000409007c0c */ /* 0x001fc8000bf06270 */
[----:B------:R-:W-:-:S13]  /*0a50*/  ISETP.LT.OR P0, PT, R9, RZ, P0 ;  /* 0x000000ff0900720c */ /* 0x000fda0000701670 */
[----:B------:R-:W-:Y:S05]  /*0a60*/  @P0 BRA `(.L_x_87) ;  /* 0x00000000001c0947 */ /* 0x000fea0003800000 */
[----:B------:R-:W0:Y:S08]  /*0a70*/  LDC.64 R4, c[0x0][0x380] ;  /* 0x0000e000ff047b82 */ /* 0x000e300000000a00 */
[----:B------:R-:W1:Y:S01]  /*0a80*/  LDC.64 R6, c[0x0][0x388] ;  /* 0x0000e200ff067b82 */ /* 0x000e620000000a00 */
[----:B0-----:R-:W-:-:S06]  /*0a90*/  IMAD.WIDE.U32 R4, R9, 0x4, R4 ;  /* 0x0000000409047825 */ /* 0x001fcc00078e0004 */
[----:B------:R-:W2:Y:S01]  /*0aa0*/  LDG.E R5, desc[UR8][R4.64] ;  /* 0x0000000804057981 */ /* 0x000ea2000c1e1900 */
[----:B-1----:R-:W-:-:S06]  /*0ab0*/  IMAD.WIDE.U32 R6, R3, 0x4, R6 ;  /* 0x0000000403067825 */ /* 0x002fcc00078e0006 */
[----:B------:R-:W2:Y:S02]  /*0ac0*/  LDG.E R6, desc[UR8][R6.64] ;  /* 0x0000000806067981 */ /* 0x000ea4000c1e1900 */
[----:B--2---:R-:W-:-:S07]  /*0ad0*/  FFMA R0, R5, R6, R0 ;  /* 0x0000000605007223 */ /* 0x004fce0000000000 */
.L_x_87:
[----:B------:R-:W-:Y:S05]  /*0ae0*/  BSYNC.RECONVERGENT B0 ;  /* 0x0000000000007941 */ /* 0x000fea0003800200 */
.L_x_82:
[----:B------:R-:W0:Y:S02]  /*0af0*/  LDC.64 R4, c[0x0][0x390] ;  /* 0x0000e400ff047b82 */ /* 0x000e240000000a00 */
[----:B0-----:R-:W-:-:S05]  /*0b00*/  IMAD.WIDE R2, R2, 0x4, R4 ;  /* 0x0000000402027825 */ /* 0x001fca00078e0204 */
[----:B------:R-:W-:Y:S01]  /*0b10*/  STG.E desc[UR8][R2.64], R0 ;  /* 0x0000000002007986 */ /* 0x000fe2000c101908 */
[----:B------:R-:W-:Y:S05]  /*0b20*/  EXIT ;  /* 0x000000000000794d */ /* 0x000fea0003800000 */
.L_x_88:
        /* <DEDUP_REMOVED lines=13> */
.L_x_95:


//--------------------- .nv.shared._Z33convulution_2D_const_tiled_sharedILi6ELi6EEvPfS0_iiii --------------------------
	.section	.nv.shared._Z33convulution_2D_const_tiled_sharedILi6ELi6EEvPfS0_iiii,"aw",@nobits
	.sectionflags	@""
	.align	4
.nv.shared._Z33convulution_2D_const_tiled_sharedILi6ELi6EEvPfS0_iiii:
	.zero		1168


//--------------------- .nv.shared.reserved.0     --------------------------
	.section	.nv.shared.reserved.0,"aw",@nobits
	.weak		__nv_reservedSMEM_offset_0_alias
	.size		__nv_reservedSMEM_offset_0_alias, 0, 64
	.other		__nv_reservedSMEM_offset_0_alias,@"STO_CUDA_RESERVED_SHARED STV_DEFAULT"
__nv_reservedSMEM_offset_0_alias:
	.zero		0
	.zero		64


//--------------------- .nv.shared._Z27convolution_1D_basic_kernelPfS_ii --------------------------
	.section	.nv.shared._Z27convolution_1D_basic_kernelPfS_ii,"aw",@nobits
	.sectionflags	@""
	.align	4
.nv.shared._Z27convolution_1D_basic_kernelPfS_ii:
	.zero		1152


//--------------------- .nv.shared._Z33convulution_1D_basic_kernel_tiledPfS_ii --------------------------
	.section	.nv.shared._Z33convulution_1D_basic_kernel_tiledPfS_ii,"aw",@nobits
	.sectionflags	@""
	.align	4
.nv.shared._Z33convulution_1D_basic_kernel_tiledPfS_ii:
	.zero		1188


//--------------------- .nv.constant0._Z33convulution_2D_const_tiled_sharedILi6ELi6EEvPfS0_iiii --------------------------
	.section	.nv.constant0._Z33convulution_2D_const_tiled_sharedILi6ELi6EEvPfS0_iiii,"a",@progbits
	.sectionflags	@""
	.align	4
.nv.constant0._Z33convulution_2D_const_tiled_sharedILi6ELi6EEvPfS0_iiii:
	.zero		928


//--------------------- .nv.constant0._Z20convulution_2D_constPfS_iiii --------------------------
	.section	.nv.constant0._Z20convulution_2D_constPfS_iiii,"a",@progbits
	.sectionflags	@""
	.align	4
.nv.constant0._Z20convulution_2D_constPfS_iiii:
	.zero		928


//--------------------- .nv.constant0._Z20convulution_2D_basicPfS_S_iiii --------------------------
	.section	.nv.constant0._Z20convulution_2D_basicPfS_S_iiii,"a",@progbits
	.sectionflags	@""
	.align	4
.nv.constant0._Z20convulution_2D_basicPfS_S_iiii:
	.zero		936


//--------------------- .nv.constant0._Z27convolution_1D_basic_kernelPfS_ii --------------------------
	.section	.nv.constant0._Z27convolution_1D_basic_kernelPfS_ii,"a",@progbits
	.sectionflags	@""
	.align	4
.nv.constant0._Z27convolution_1D_basic_kernelPfS_ii:
	.zero		920


//--------------------- .nv.constant0._Z33convulution_1D_basic_kernel_tiledPfS_ii --------------------------
	.section	.nv.constant0._Z33convulution_1D_basic_kernel_tiledPfS_ii,"a",@progbits
	.sectionflags	@""
	.align	4
.nv.constant0._Z33convulution_1D_basic_kernel_tiledPfS_ii:
	.zero		920


//--------------------- .nv.constant0._Z27convulution_1D_basic_kernelPfS_ii --------------------------
	.section	.nv.constant0._Z27convulution_1D_basic_kernelPfS_ii,"a",@progbits
	.sectionflags	@""
	.align	4
.nv.constant0._Z27convulution_1D_basic_kernelPfS_ii:
	.zero		920


//--------------------- .nv.constant0._Z27convulution_1D_basic_kernelPfS_S_ii --------------------------
	.section	.nv.constant0._Z27convulution_1D_basic_kernelPfS_S_ii,"a",@progbits
	.sectionflags	@""
	.align	4
.nv.constant0._Z27convulution_1D_basic_kernelPfS_S_ii:
	.zero		928


//--------------------- SYMBOLS --------------------------

	.type		.nv.reservedSmem.offset0,@object
	.size		.nv.reservedSmem.offset0,0x4
	.type		.nv.reservedSmem.cap,@object
	.size		.nv.reservedSmem.cap,0x4
